// auto-generated by cutlass_sweep.gemm — config: {"arch": "sm_90", "cluster_m": 1, "cluster_n": 1, "dtype": "tf32", "dtype_b": "tf32", "layout": "nt", "stages": 0, "tile_k": 64, "tile_m": 256, "tile_n": 128}
#include "cutlass/cutlass.h"
#include "cutlass/gemm/collective/collective_builder.hpp"
#include "cutlass/gemm/device/gemm_universal_adapter.h"
#include "cutlass/gemm/kernel/gemm_universal.hpp"
#include "cutlass/epilogue/collective/collective_builder.hpp"

using ElemA = cutlass::tfloat32_t;
using ElemB = cutlass::tfloat32_t;
using ElemCD = cutlass::tfloat32_t;
using Acc  = float;
using TileShape    = cute::Shape<cute::_256, cute::_128, cute::_64>;
using ClusterShape = cute::Shape<cute::_1, cute::_1, cute::_1>;

using CollectiveEpilogue = typename cutlass::epilogue::collective::CollectiveBuilder<
    cutlass::arch::Sm90, cutlass::arch::OpClassTensorOp,
    TileShape, ClusterShape,
    cutlass::epilogue::collective::EpilogueTileAuto,
    Acc, Acc,
    ElemCD, cutlass::layout::RowMajor, 128 / cutlass::sizeof_bits<ElemCD>::value,
    ElemCD, cutlass::layout::RowMajor, 128 / cutlass::sizeof_bits<ElemCD>::value,
    cutlass::epilogue::collective::EpilogueScheduleAuto
  >::CollectiveOp;

using CollectiveMainloop = typename cutlass::gemm::collective::CollectiveBuilder<
    cutlass::arch::Sm90, cutlass::arch::OpClassTensorOp,
    ElemA, cutlass::layout::RowMajor, 128 / cutlass::sizeof_bits<ElemA>::value,
    ElemB, cutlass::layout::ColumnMajor, 128 / cutlass::sizeof_bits<ElemB>::value,
    Acc,
    TileShape, ClusterShape,
    cutlass::gemm::collective::StageCountAutoCarveout<static_cast<int>(sizeof(typename CollectiveEpilogue::SharedStorage))>,
    cutlass::gemm::collective::KernelScheduleAuto
  >::CollectiveOp;

using GemmKernel = cutlass::gemm::kernel::GemmUniversal<
    cute::Shape<int,int,int,int>,
    CollectiveMainloop,
    CollectiveEpilogue
>;
using Gemm = cutlass::gemm::device::GemmUniversalAdapter<GemmKernel>;

// Force the device kernel symbol into the cubin without needing a host main.
auto* _anchor = &cutlass::device_kernel<GemmKernel>;


// ===== COMPILED SASS (sm_90a) =====

	.target	sm_90a

	.elftype	@"ET_EXEC"


//--------------------- .note.nv.tkinfo           --------------------------
	.section	.note.nv.tkinfo,"",@"SHT_NOTE"
	.sectionflags	@"SHF_NOTE_NV_TKINFO"
	.tkinfo
        /*0018*/ 	.word	0x00000002
        /*0030*/ 	.string	""
        /*0030*/ 	.string	"ptxas"
        /*0030*/ 	.string	"Cuda compilation tools, release 13.0, V13.0.88"
        /*0030*/ 	.string	"Build cuda_13.0.r13.0/compiler.36424714_0"
        /*0030*/ 	.string	"-arch sm_90a -m 64 "



//--------------------- .note.nv.cuinfo           --------------------------
	.section	.note.nv.cuinfo,"",@"SHT_NOTE"
	.sectionflags	@"SHF_NOTE_NV_CUINFO"
        /*0018*/ 	.short	0x0002
        /*001a*/ 	.short	0x005a
        /*001c*/ 	.short	0x0082
	.zero		2


//--------------------- .nv.info                  --------------------------
	.section	.nv.info,"",@"SHT_CUDA_INFO"
	.align	4


	//----- nvinfo : EIATTR_REGCOUNT
	.align		4
        /*0000*/ 	.byte	0x04, 0x2f
        /*0002*/ 	.short	(.L_15 - .L_14)
	.align		4
.L_14:
        /*0004*/ 	.word	index@(_ZN7cutlass13device_kernelINS_4gemm6kernel13GemmUniversalIN4cute5tupleIJiiiiEEENS1_10collective13CollectiveMmaINS1_34MainloopSm90TmaGmmaWarpSpecializedILi2ENS5_IJNS4_1CILi1EEESB_SB_EEENS1_35KernelTmaWarpSpecializedCooperativeEEENS5_IJNSA_ILi256EEENSA_ILi128EEENSA_ILi64EEEEEENS_10tfloat32_tENS5_IJlSB_lEEESJ_SK_NS4_8TiledMMAINS4_8MMA_AtomIJNS4_4SM904GMMA30MMA_64x128x8_F32TF32TF32_SS_TNILNSO_7ScaleInE1ELSQ_1EEEEEENS4_6LayoutINS5_IJNSA_ILi2EEESB_SB_EEENS5_IJSB_NSA_ILi0EEESW_EEEEENS5_IJNS4_10UnderscoreESZ_SZ_EEEEENS4_13SM90_TMA_LOADENS4_14ComposedLayoutINS4_7SwizzleILi3ELi4ELi3EEENS4_18smem_ptr_flag_bitsILi32EEENST_INS5_IJNSA_ILi8EEENSA_ILi32EEEEEENS5_IJS19_SB_EEEEEEEvNS4_8identityES12_S1D_vS1E_EENS_8epilogue10collective6detail29Sm90TmaWarpSpecializedAdapterINS1H_15DefaultEpilogueISJ_SK_SK_NS1G_6thread17LinearCombinationISJ_Li1EffLNS1L_9ScaleType4KindE0ELNS_15FloatRoundStyleE2ESJ_EENS1_15EpilogueDefaultEEEEEvvEEEEvNT_6ParamsE)
        /*0008*/ 	.word	0x000000a8


	//----- nvinfo : EIATTR_FRAME_SIZE
	.align		4
.L_15:
        /*000c*/ 	.byte	0x04, 0x11
        /*000e*/ 	.short	(.L_17 - .L_16)
	.align		4
.L_16:
        /*0010*/ 	.word	index@(_ZN7cutlass13device_kernelINS_4gemm6kernel13GemmUniversalIN4cute5tupleIJiiiiEEENS1_10collective13CollectiveMmaINS1_34MainloopSm90TmaGmmaWarpSpecializedILi2ENS5_IJNS4_1CILi1EEESB_SB_EEENS1_35KernelTmaWarpSpecializedCooperativeEEENS5_IJNSA_ILi256EEENSA_ILi128EEENSA_ILi64EEEEEENS_10tfloat32_tENS5_IJlSB_lEEESJ_SK_NS4_8TiledMMAINS4_8MMA_AtomIJNS4_4SM904GMMA30MMA_64x128x8_F32TF32TF32_SS_TNILNSO_7ScaleInE1ELSQ_1EEEEEENS4_6LayoutINS5_IJNSA_ILi2EEESB_SB_EEENS5_IJSB_NSA_ILi0EEESW_EEEEENS5_IJNS4_10UnderscoreESZ_SZ_EEEEENS4_13SM90_TMA_LOADENS4_14ComposedLayoutINS4_7SwizzleILi3ELi4ELi3EEENS4_18smem_ptr_flag_bitsILi32EEENST_INS5_IJNSA_ILi8EEENSA_ILi32EEEEEENS5_IJS19_SB_EEEEEEEvNS4_8identityES12_S1D_vS1E_EENS_8epilogue10collective6detail29Sm90TmaWarpSpecializedAdapterINS1H_15DefaultEpilogueISJ_SK_SK_NS1G_6thread17LinearCombinationISJ_Li1EffLNS1L_9ScaleType4KindE0ELNS_15FloatRoundStyleE2ESJ_EENS1_15EpilogueDefaultEEEEEvvEEEEvNT_6ParamsE)
        /*0014*/ 	.word	0x00000000


	//----- nvinfo : EIATTR_MIN_STACK_SIZE
	.align		4
.L_17:
        /*0018*/ 	.byte	0x04, 0x12
        /*001a*/ 	.short	(.L_19 - .L_18)
	.align		4
.L_18:
        /*001c*/ 	.word	index@(_ZN7cutlass13device_kernelINS_4gemm6kernel13GemmUniversalIN4cute5tupleIJiiiiEEENS1_10collective13CollectiveMmaINS1_34MainloopSm90TmaGmmaWarpSpecializedILi2ENS5_IJNS4_1CILi1EEESB_SB_EEENS1_35KernelTmaWarpSpecializedCooperativeEEENS5_IJNSA_ILi256EEENSA_ILi128EEENSA_ILi64EEEEEENS_10tfloat32_tENS5_IJlSB_lEEESJ_SK_NS4_8TiledMMAINS4_8MMA_AtomIJNS4_4SM904GMMA30MMA_64x128x8_F32TF32TF32_SS_TNILNSO_7ScaleInE1ELSQ_1EEEEEENS4_6LayoutINS5_IJNSA_ILi2EEESB_SB_EEENS5_IJSB_NSA_ILi0EEESW_EEEEENS5_IJNS4_10UnderscoreESZ_SZ_EEEEENS4_13SM90_TMA_LOADENS4_14ComposedLayoutINS4_7SwizzleILi3ELi4ELi3EEENS4_18smem_ptr_flag_bitsILi32EEENST_INS5_IJNSA_ILi8EEENSA_ILi32EEEEEENS5_IJS19_SB_EEEEEEEvNS4_8identityES12_S1D_vS1E_EENS_8epilogue10collective6detail29Sm90TmaWarpSpecializedAdapterINS1H_15DefaultEpilogueISJ_SK_SK_NS1G_6thread17LinearCombinationISJ_Li1EffLNS1L_9ScaleType4KindE0ELNS_15FloatRoundStyleE2ESJ_EENS1_15EpilogueDefaultEEEEEvvEEEEvNT_6ParamsE)
        /*0020*/ 	.word	0x00000000
.L_19:


//--------------------- .nv.compat                --------------------------
	.section	.nv.compat,"",@"SHT_CUDA_COMPAT_INFO"
	.align	4
        /*0000*/ 	.byte	0x02, 0x09, 0x01, 0x00, 0x02, 0x02, 0x04, 0x00, 0x02, 0x05, 0x05, 0x00, 0x03, 0x07, 0x01, 0x01
        /*0010*/ 	.byte	0x02, 0x03, 0x01, 0x00, 0x02, 0x06, 0x01, 0x00, 0x04, 0x0b, 0x08, 0x00, 0x00, 0x00, 0x00, 0x00
        /*0020*/ 	.byte	0x00, 0x00, 0x00, 0x00


//--------------------- .nv.info._ZN7cutlass13device_kernelINS_4gemm6kernel13GemmUniversalIN4cute5tupleIJiiiiEEENS1_10collective13CollectiveMmaINS1_34MainloopSm90TmaGmmaWarpSpecializedILi2ENS5_IJNS4_1CILi1EEESB_SB_EEENS1_35KernelTmaWarpSpecializedCooperativeEEENS5_IJNSA_ILi256EEENSA_ILi128EEENSA_ILi64EEEEEENS_10tfloat32_tENS5_IJlSB_lEEESJ_SK_NS4_8TiledMMAINS4_8MMA_AtomIJNS4_4SM904GMMA30MMA_64x128x8_F32TF32TF32_SS_TNILNSO_7ScaleInE1ELSQ_1EEEEEENS4_6LayoutINS5_IJNSA_ILi2EEESB_SB_EEENS5_IJSB_NSA_ILi0EEESW_EEEEENS5_IJNS4_10UnderscoreESZ_SZ_EEEEENS4_13SM90_TMA_LOADENS4_14ComposedLayoutINS4_7SwizzleILi3ELi4ELi3EEENS4_18smem_ptr_flag_bitsILi32EEENST_INS5_IJNSA_ILi8EEENSA_ILi32EEEEEENS5_IJS19_SB_EEEEEEEvNS4_8identityES12_S1D_vS1E_EENS_8epilogue10collective6detail29Sm90TmaWarpSpecializedAdapterINS1H_15DefaultEpilogueISJ_SK_SK_NS1G_6thread17LinearCombinationISJ_Li1EffLNS1L_9ScaleType4KindE0ELNS_15FloatRoundStyleE2ESJ_EENS1_15EpilogueDefaultEEEEEvvEEEEvNT_6ParamsE --------------------------
	.section	.nv.info._ZN7cutlass13device_kernelINS_4gemm6kernel13GemmUniversalIN4cute5tupleIJiiiiEEENS1_10collective13CollectiveMmaINS1_34MainloopSm90TmaGmmaWarpSpecializedILi2ENS5_IJNS4_1CILi1EEESB_SB_EEENS1_35KernelTmaWarpSpecializedCooperativeEEENS5_IJNSA_ILi256EEENSA_ILi128EEENSA_ILi64EEEEEENS_10tfloat32_tENS5_IJlSB_lEEESJ_SK_NS4_8TiledMMAINS4_8MMA_AtomIJNS4_4SM904GMMA30MMA_64x128x8_F32TF32TF32_SS_TNILNSO_7ScaleInE1ELSQ_1EEEEEENS4_6LayoutINS5_IJNSA_ILi2EEESB_SB_EEENS5_IJSB_NSA_ILi0EEESW_EEEEENS5_IJNS4_10UnderscoreESZ_SZ_EEEEENS4_13SM90_TMA_LOADENS4_14ComposedLayoutINS4_7SwizzleILi3ELi4ELi3EEENS4_18smem_ptr_flag_bitsILi32EEENST_INS5_IJNSA_ILi8EEENSA_ILi32EEEEEENS5_IJS19_SB_EEEEEEEvNS4_8identityES12_S1D_vS1E_EENS_8epilogue10collective6detail29Sm90TmaWarpSpecializedAdapterINS1H_15DefaultEpilogueISJ_SK_SK_NS1G_6thread17LinearCombinationISJ_Li1EffLNS1L_9ScaleType4KindE0ELNS_15FloatRoundStyleE2ESJ_EENS1_15EpilogueDefaultEEEEEvvEEEEvNT_6ParamsE,"",@"SHT_CUDA_INFO"
	.sectionflags	@""
	.align	4


	//----- nvinfo : EIATTR_CUDA_API_VERSION
	.align		4
        /*0000*/ 	.byte	0x04, 0x37
        /*0002*/ 	.short	(.L_21 - .L_20)
.L_20:
        /*0004*/ 	.word	0x00000082


	//----- nvinfo : EIATTR_KPARAM_INFO
	.align		4
.L_21:
        /*0008*/ 	.byte	0x04, 0x17
        /*000a*/ 	.short	(.L_23 - .L_22)
.L_22:
        /*000c*/ 	.word	0x00000000
        /*0010*/ 	.short	0x0000
        /*0012*/ 	.short	0x0070
        /*0014*/ 	.byte	0x00, 0xf0, 0x01, 0x10


	//----- nvinfo : EIATTR_SPARSE_MMA_MASK
	.align		4
.L_23:
        /*0018*/ 	.byte	0x03, 0x50
        /*001a*/ 	.short	0x0000


	//----- nvinfo : EIATTR_MAXREG_COUNT
	.align		4
        /*001c*/ 	.byte	0x03, 0x1b
        /*001e*/ 	.short	0x00a8


	//----- nvinfo : EIATTR_NUM_BARRIERS
	.align		4
        /*0020*/ 	.byte	0x02, 0x4c
        /*0022*/ 	.byte	0x01
	.zero		1


	//----- nvinfo : EIATTR_EXTERNS
	.align		4
        /*0024*/ 	.byte	0x04, 0x0f
        /*0026*/ 	.short	(.L_25 - .L_24)


	//   ....[0]....
	.align		4
.L_24:
        /*0028*/ 	.word	index@(__assertfail)


	//----- nvinfo : EIATTR_MERCURY_ISA_VERSION
	.align		4
.L_25:
        /*002c*/ 	.byte	0x03, 0x5f
        /*002e*/ 	.short	0x0101


	//----- nvinfo : EIATTR_INT_WARP_WIDE_INSTR_OFFSETS
	.align		4
        /*0030*/ 	.byte	0x04, 0x31
        /*0032*/ 	.short	(.L_27 - .L_26)


	//   ....[0]....
.L_26:
        /*0034*/ 	.word	0x00000370


	//   ....[1]....
        /*0038*/ 	.word	0x000003a0


	//   ....[2]....
        /*003c*/ 	.word	0x00000480


	//----- nvinfo : EIATTR_COOP_GROUP_MASK_REGIDS
	.align		4
.L_27:
        /*0040*/ 	.byte	0x04, 0x29
        /*0042*/ 	.short	(.L_29 - .L_28)


	//   ....[0]....
.L_28:
        /*0044*/ 	.word	0xffffffff


	//   ....[1]....
        /*0048*/ 	.word	0xffffffff


	//   ....[2]....
        /*004c*/ 	.word	0xffffffff


	//   ....[3]....
        /*0050*/ 	.word	0xffffffff


	//   ....[4]....
        /*0054*/ 	.word	0xffffffff


	//----- nvinfo : EIATTR_COOP_GROUP_INSTR_OFFSETS
	.align		4
.L_29:
        /*0058*/ 	.byte	0x04, 0x28
        /*005a*/ 	.short	(.L_31 - .L_30)


	//   ....[0]....
.L_30:
        /*005c*/ 	.word	0x00000060


	//   ....[1]....
        /*0060*/ 	.word	0x00000070


	//   ....[2]....
        /*0064*/ 	.word	0x00000130


	//   ....[3]....
        /*0068*/ 	.word	0x00000280


	//   ....[4]....
        /*006c*/ 	.word	0x00000f30


	//----- nvinfo : EIATTR_REG_RECONFIG
	.align		4
.L_31:
        /*0070*/ 	.byte	0x01, 0x54
	.zero		2


	//----- nvinfo : EIATTR_SYSCALL_OFFSETS
	.align		4
        /*0074*/ 	.byte	0x04, 0x46
        /*0076*/ 	.short	(.L_33 - .L_32)


	//   ....[0]....
.L_32:
        /*0078*/ 	.word	0x000010f0


	//----- nvinfo : EIATTR_MBARRIER_INSTR_OFFSETS
	.align		4
.L_33:
        /*007c*/ 	.byte	0x04, 0x39
        /*007e*/ 	.short	(.L_35 - .L_34)


	//   ....[0]....
.L_34:
        /*0080*/ 	.word	0x00000230
        /*0084*/ 	.word	0x000000ff
        /*0088*/ 	.word	0x00000000
        /*008c*/ 	.short	0x0100
        /*008e*/ 	.byte	0x08
	.zero		1


	//   ....[1]....
        /*0090*/ 	.word	0x00000240
        /*0094*/ 	.word	0x000000ff
        /*0098*/ 	.word	0x00000010
        /*009c*/ 	.short	0x0100
        /*009e*/ 	.byte	0x08
	.zero		1


	//   ....[2]....
        /*00a0*/ 	.word	0x00000250
        /*00a4*/ 	.word	0x000000ff
        /*00a8*/ 	.word	0x00000008
        /*00ac*/ 	.short	0x0100
        /*00ae*/ 	.byte	0x08
	.zero		1


	//   ....[3]....
        /*00b0*/ 	.word	0x00000260
        /*00b4*/ 	.word	0x000000ff
        /*00b8*/ 	.word	0x00000018
        /*00bc*/ 	.short	0x0100
        /*00be*/ 	.byte	0x08
	.zero		1


	//   ....[4]....
        /*00c0*/ 	.word	0x000004f0
        /*00c4*/ 	.word	0x000000ff
        /*00c8*/ 	.word	0x00000030
        /*00cc*/ 	.short	0x0100
        /*00ce*/ 	.byte	0x06
	.zero		1


	//   ....[5]....
        /*00d0*/ 	.word	0x00000550
        /*00d4*/ 	.word	0x000000ff
        /*00d8*/ 	.word	0x00000038
        /*00dc*/ 	.short	0x0100
        /*00de*/ 	.byte	0x06
	.zero		1


	//   ....[6]....
        /*00e0*/ 	.word	0x00001170
        /*00e4*/ 	.word	0x00000003
        /*00e8*/ 	.word	0x00000000
        /*00ec*/ 	.short	0x010a
        /*00ee*/ 	.byte	0x3f
	.zero		1


	//   ....[7]....
        /*00f0*/ 	.word	0x000011b0
        /*00f4*/ 	.word	0x00000003
        /*00f8*/ 	.word	0x00000000
        /*00fc*/ 	.short	0x010a
        /*00fe*/ 	.byte	0x3f
	.zero		1


	//   ....[8]....
        /*0100*/ 	.word	0x000019a0
        /*0104*/ 	.word	0x000000ff
        /*0108*/ 	.word	0x00000000
        /*010c*/ 	.short	0x010a
        /*010e*/ 	.byte	0x09
	.zero		1


	//   ....[9]....
        /*0110*/ 	.word	0x000019e0
        /*0114*/ 	.word	0x000000ff
        /*0118*/ 	.word	0x00000000
        /*011c*/ 	.short	0x010a
        /*011e*/ 	.byte	0x09
	.zero		1


	//   ....[10]....
        /*0120*/ 	.word	0x00002090
        /*0124*/ 	.word	0x000000ff
        /*0128*/ 	.word	0x00000000
        /*012c*/ 	.short	0x0101
        /*012e*/ 	.byte	0x08
	.zero		1


	//   ....[11]....
        /*0130*/ 	.word	0x00002270
        /*0134*/ 	.word	0x000000ff
        /*0138*/ 	.word	0x00000000
        /*013c*/ 	.short	0x0101
        /*013e*/ 	.byte	0x04
	.zero		1


	//   ....[12]....
        /*0140*/ 	.word	0x0000b710
        /*0144*/ 	.word	0x0000000c
        /*0148*/ 	.word	0x00000010
        /*014c*/ 	.short	0x010a
        /*014e*/ 	.byte	0x3f
	.zero		1


	//   ....[13]....
        /*0150*/ 	.word	0x0000bb90
        /*0154*/ 	.word	0x00000005
        /*0158*/ 	.word	0x00000038
        /*015c*/ 	.short	0x0101
        /*015e*/ 	.byte	0x3f
	.zero		1


	//   ....[14]....
        /*0160*/ 	.word	0x0000c290
        /*0164*/ 	.word	0x00000007
        /*0168*/ 	.word	0x00000000
        /*016c*/ 	.short	0x010a
        /*016e*/ 	.byte	0x3f
	.zero		1


	//   ....[15]....
        /*0170*/ 	.word	0x0000c310
        /*0174*/ 	.word	0x00000005
        /*0178*/ 	.word	0x00000000
        /*017c*/ 	.short	0x010a
        /*017e*/ 	.byte	0x3f
	.zero		1


	//   ....[16]....
        /*0180*/ 	.word	0x0000c370
        /*0184*/ 	.word	0x00000003
        /*0188*/ 	.word	0x00000000
        /*018c*/ 	.short	0x010a
        /*018e*/ 	.byte	0x3f
	.zero		1


	//   ....[17]....
        /*0190*/ 	.word	0x0000c3d0
        /*0194*/ 	.word	0x00000004
        /*0198*/ 	.word	0x00000000
        /*019c*/ 	.short	0x010a
        /*019e*/ 	.byte	0x3f
	.zero		1


	//   ....[18]....
        /*01a0*/ 	.word	0x0000c4a0
        /*01a4*/ 	.word	0x0000000c
        /*01a8*/ 	.word	0x00000010
        /*01ac*/ 	.short	0x010a
        /*01ae*/ 	.byte	0x3f
	.zero		1


	//   ....[19]....
        /*01b0*/ 	.word	0x0000c570
        /*01b4*/ 	.word	0x00000007
        /*01b8*/ 	.word	0x00000000
        /*01bc*/ 	.short	0x010a
        /*01be*/ 	.byte	0x3f
	.zero		1


	//----- nvinfo : EIATTR_NUM_MBARRIERS
	.align		4
.L_35:
        /*01c0*/ 	.byte	0x03, 0x38
        /*01c2*/ 	.short	0x0006


	//----- nvinfo : EIATTR_EXIT_INSTR_OFFSETS
	.align		4
        /*01c4*/ 	.byte	0x04, 0x1c
        /*01c6*/ 	.short	(.L_37 - .L_36)


	//   ....[0]....
.L_36:
        /*01c8*/ 	.word	0x000005a0


	//   ....[1]....
        /*01cc*/ 	.word	0x00000e60


	//   ....[2]....
        /*01d0*/ 	.word	0x0000ad80


	//   ....[3]....
        /*01d4*/ 	.word	0x0000b3b0


	//   ....[4]....
        /*01d8*/ 	.word	0x0000c360


	//----- nvinfo : EIATTR_MAX_THREADS
	.align		4
.L_37:
        /*01dc*/ 	.byte	0x04, 0x05
        /*01de*/ 	.short	(.L_39 - .L_38)
.L_38:
        /*01e0*/ 	.word	0x00000180
        /*01e4*/ 	.word	0x00000001
        /*01e8*/ 	.word	0x00000001


	//----- nvinfo : EIATTR_CRS_STACK_SIZE
	.align		4
.L_39:
        /*01ec*/ 	.byte	0x04, 0x1e
        /*01ee*/ 	.short	(.L_41 - .L_40)
.L_40:
        /*01f0*/ 	.word	0x00000000


	//----- nvinfo : EIATTR_CBANK_PARAM_SIZE
	.align		4
.L_41:
        /*01f4*/ 	.byte	0x03, 0x19
        /*01f6*/ 	.short	0x0470


	//----- nvinfo : EIATTR_PARAM_CBANK
	.align		4
        /*01f8*/ 	.byte	0x04, 0x0a
        /*01fa*/ 	.short	(.L_43 - .L_42)
	.align		4
.L_42:
        /*01fc*/ 	.word	index@(.nv.constant0._ZN7cutlass13device_kernelINS_4gemm6kernel13GemmUniversalIN4cute5tupleIJiiiiEEENS1_10collective13CollectiveMmaINS1_34MainloopSm90TmaGmmaWarpSpecializedILi2ENS5_IJNS4_1CILi1EEESB_SB_EEENS1_35KernelTmaWarpSpecializedCooperativeEEENS5_IJNSA_ILi256EEENSA_ILi128EEENSA_ILi64EEEEEENS_10tfloat32_tENS5_IJlSB_lEEESJ_SK_NS4_8TiledMMAINS4_8MMA_AtomIJNS4_4SM904GMMA30MMA_64x128x8_F32TF32TF32_SS_TNILNSO_7ScaleInE1ELSQ_1EEEEEENS4_6LayoutINS5_IJNSA_ILi2EEESB_SB_EEENS5_IJSB_NSA_ILi0EEESW_EEEEENS5_IJNS4_10UnderscoreESZ_SZ_EEEEENS4_13SM90_TMA_LOADENS4_14ComposedLayoutINS4_7SwizzleILi3ELi4ELi3EEENS4_18smem_ptr_flag_bitsILi32EEENST_INS5_IJNSA_ILi8EEENSA_ILi32EEEEEENS5_IJS19_SB_EEEEEEEvNS4_8identityES12_S1D_vS1E_EENS_8epilogue10collective6detail29Sm90TmaWarpSpecializedAdapterINS1H_15DefaultEpilogueISJ_SK_SK_NS1G_6thread17LinearCombinationISJ_Li1EffLNS1L_9ScaleType4KindE0ELNS_15FloatRoundStyleE2ESJ_EENS1_15EpilogueDefaultEEEEEvvEEEEvNT_6ParamsE)
        /*0200*/ 	.short	0x0210
        /*0202*/ 	.short	0x0470


	//----- nvinfo : EIATTR_SW_WAR
	.align		4
.L_43:
        /*0204*/ 	.byte	0x04, 0x36
        /*0206*/ 	.short	(.L_45 - .L_44)
.L_44:
        /*0208*/ 	.word	0x00000008
.L_45:


//--------------------- .nv.callgraph             --------------------------
	.section	.nv.callgraph,"",@"SHT_CUDA_CALLGRAPH"
	.align	4
	.sectionentsize	8
	.align		4
        /*0000*/ 	.word	0x00000000
	.align		4
        /*0004*/ 	.word	0xffffffff
	.align		4
        /*0008*/ 	.word	index@(_ZN7cutlass13device_kernelINS_4gemm6kernel13GemmUniversalIN4cute5tupleIJiiiiEEENS1_10collective13CollectiveMmaINS1_34MainloopSm90TmaGmmaWarpSpecializedILi2ENS5_IJNS4_1CILi1EEESB_SB_EEENS1_35KernelTmaWarpSpecializedCooperativeEEENS5_IJNSA_ILi256EEENSA_ILi128EEENSA_ILi64EEEEEENS_10tfloat32_tENS5_IJlSB_lEEESJ_SK_NS4_8TiledMMAINS4_8MMA_AtomIJNS4_4SM904GMMA30MMA_64x128x8_F32TF32TF32_SS_TNILNSO_7ScaleInE1ELSQ_1EEEEEENS4_6LayoutINS5_IJNSA_ILi2EEESB_SB_EEENS5_IJSB_NSA_ILi0EEESW_EEEEENS5_IJNS4_10UnderscoreESZ_SZ_EEEEENS4_13SM90_TMA_LOADENS4_14ComposedLayoutINS4_7SwizzleILi3ELi4ELi3EEENS4_18smem_ptr_flag_bitsILi32EEENST_INS5_IJNSA_ILi8EEENSA_ILi32EEEEEENS5_IJS19_SB_EEEEEEEvNS4_8identityES12_S1D_vS1E_EENS_8epilogue10collective6detail29Sm90TmaWarpSpecializedAdapterINS1H_15DefaultEpilogueISJ_SK_SK_NS1G_6thread17LinearCombinationISJ_Li1EffLNS1L_9ScaleType4KindE0ELNS_15FloatRoundStyleE2ESJ_EENS1_15EpilogueDefaultEEEEEvvEEEEvNT_6ParamsE)
	.align		4
        /*000c*/ 	.word	index@(__assertfail)
	.align		4
        /*0010*/ 	.word	0x00000000
	.align		4
        /*0014*/ 	.word	0xfffffffe
	.align		4
        /*0018*/ 	.word	0x00000000
	.align		4
        /*001c*/ 	.word	0xfffffffd
	.align		4
        /*0020*/ 	.word	0x00000000
	.align		4
        /*0024*/ 	.word	0xfffffffc


//--------------------- .nv.constant4             --------------------------
	.section	.nv.constant4,"a",@progbits
	.align	8
	.align		8
.nv.constant4:
        /*0000*/ 	.dword	__assertfail
	.align		8
        /*0008*/ 	.dword	__unnamed_1
	.align		8
        /*0010*/ 	.dword	_ZN40_INTERNAL_5e9c7b3d_4_k_cu_eaaef458_202454cuda3std3__45__cpo5beginE
	.align		8
        /*0018*/ 	.dword	_ZN40_INTERNAL_5e9c7b3d_4_k_cu_eaaef458_202454cuda3std3__45__cpo3endE
	.align		8
        /*0020*/ 	.dword	_ZN40_INTERNAL_5e9c7b3d_4_k_cu_eaaef458_202454cuda3std3__45__cpo6cbeginE
	.align		8
        /*0028*/ 	.dword	_ZN40_INTERNAL_5e9c7b3d_4_k_cu_eaaef458_202454cuda3std3__45__cpo4cendE
	.align		8
        /*0030*/ 	.dword	_ZN40_INTERNAL_5e9c7b3d_4_k_cu_eaaef458_202454cuda3std3__442_GLOBAL__N__5e9c7b3d_4_k_cu_eaaef458_202456ignoreE
	.align		8
        /*0038*/ 	.dword	_ZN40_INTERNAL_5e9c7b3d_4_k_cu_eaaef458_202454cuda3std3__419piecewise_constructE
	.align		8
        /*0040*/ 	.dword	_ZN40_INTERNAL_5e9c7b3d_4_k_cu_eaaef458_202454cuda3std3__48in_placeE
	.align		8
        /*0048*/ 	.dword	_ZN40_INTERNAL_5e9c7b3d_4_k_cu_eaaef458_202454cuda3std6ranges3__45__cpo4swapE
	.align		8
        /*0050*/ 	.dword	_ZN40_INTERNAL_5e9c7b3d_4_k_cu_eaaef458_202454cuda3std6ranges3__45__cpo9iter_moveE
	.align		8
        /*0058*/ 	.dword	_ZN40_INTERNAL_5e9c7b3d_4_k_cu_eaaef458_202454cute7productE
	.align		8
        /*0060*/ 	.dword	_ZN40_INTERNAL_5e9c7b3d_4_k_cu_eaaef458_202454cute1_E
	.align		8
        /*0068*/ 	.dword	$str$22
	.align		8
        /*0070*/ 	.dword	$str$23


//--------------------- .text._ZN7cutlass13device_kernelINS_4gemm6kernel13GemmUniversalIN4cute5tupleIJiiiiEEENS1_10collective13CollectiveMmaINS1_34MainloopSm90TmaGmmaWarpSpecializedILi2ENS5_IJNS4_1CILi1EEESB_SB_EEENS1_35KernelTmaWarpSpecializedCooperativeEEENS5_IJNSA_ILi256EEENSA_ILi128EEENSA_ILi64EEEEEENS_10tfloat32_tENS5_IJlSB_lEEESJ_SK_NS4_8TiledMMAINS4_8MMA_AtomIJNS4_4SM904GMMA30MMA_64x128x8_F32TF32TF32_SS_TNILNSO_7ScaleInE1ELSQ_1EEEEEENS4_6LayoutINS5_IJNSA_ILi2EEESB_SB_EEENS5_IJSB_NSA_ILi0EEESW_EEEEENS5_IJNS4_10UnderscoreESZ_SZ_EEEEENS4_13SM90_TMA_LOADENS4_14ComposedLayoutINS4_7SwizzleILi3ELi4ELi3EEENS4_18smem_ptr_flag_bitsILi32EEENST_INS5_IJNSA_ILi8EEENSA_ILi32EEEEEENS5_IJS19_SB_EEEEEEEvNS4_8identityES12_S1D_vS1E_EENS_8epilogue10collective6detail29Sm90TmaWarpSpecializedAdapterINS1H_15DefaultEpilogueISJ_SK_SK_NS1G_6thread17LinearCombinationISJ_Li1EffLNS1L_9ScaleType4KindE0ELNS_15FloatRoundStyleE2ESJ_EENS1_15EpilogueDefaultEEEEEvvEEEEvNT_6ParamsE --------------------------
	.section	.text._ZN7cutlass13device_kernelINS_4gemm6kernel13GemmUniversalIN4cute5tupleIJiiiiEEENS1_10collective13CollectiveMmaINS1_34MainloopSm90TmaGmmaWarpSpecializedILi2ENS5_IJNS4_1CILi1EEESB_SB_EEENS1_35KernelTmaWarpSpecializedCooperativeEEENS5_IJNSA_ILi256EEENSA_ILi128EEENSA_ILi64EEEEEENS_10tfloat32_tENS5_IJlSB_lEEESJ_SK_NS4_8TiledMMAINS4_8MMA_AtomIJNS4_4SM904GMMA30MMA_64x128x8_F32TF32TF32_SS_TNILNSO_7ScaleInE1ELSQ_1EEEEEENS4_6LayoutINS5_IJNSA_ILi2EEESB_SB_EEENS5_IJSB_NSA_ILi0EEESW_EEEEENS5_IJNS4_10UnderscoreESZ_SZ_EEEEENS4_13SM90_TMA_LOADENS4_14ComposedLayoutINS4_7SwizzleILi3ELi4ELi3EEENS4_18smem_ptr_flag_bitsILi32EEENST_INS5_IJNSA_ILi8EEENSA_ILi32EEEEEENS5_IJS19_SB_EEEEEEEvNS4_8identityES12_S1D_vS1E_EENS_8epilogue10collective6detail29Sm90TmaWarpSpecializedAdapterINS1H_15DefaultEpilogueISJ_SK_SK_NS1G_6thread17LinearCombinationISJ_Li1EffLNS1L_9ScaleType4KindE0ELNS_15FloatRoundStyleE2ESJ_EENS1_15EpilogueDefaultEEEEEvvEEEEvNT_6ParamsE,"ax",@progbits
	.align	128
.text._ZN7cutlass13device_kernelINS_4gemm6kernel13GemmUniversalIN4cute5tupleIJiiiiEEENS1_10collective13CollectiveMmaINS1_34MainloopSm90TmaGmmaWarpSpecializedILi2ENS5_IJNS4_1CILi1EEESB_SB_EEENS1_35KernelTmaWarpSpecializedCooperativeEEENS5_IJNSA_ILi256EEENSA_ILi128EEENSA_ILi64EEEEEENS_10tfloat32_tENS5_IJlSB_lEEESJ_SK_NS4_8TiledMMAINS4_8MMA_AtomIJNS4_4SM904GMMA30MMA_64x128x8_F32TF32TF32_SS_TNILNSO_7ScaleInE1ELSQ_1EEEEEENS4_6LayoutINS5_IJNSA_ILi2EEESB_SB_EEENS5_IJSB_NSA_ILi0EEESW_EEEEENS5_IJNS4_10UnderscoreESZ_SZ_EEEEENS4_13SM90_TMA_LOADENS4_14ComposedLayoutINS4_7SwizzleILi3ELi4ELi3EEENS4_18smem_ptr_flag_bitsILi32EEENST_INS5_IJNSA_ILi8EEENSA_ILi32EEEEEENS5_IJS19_SB_EEEEEEEvNS4_8identityES12_S1D_vS1E_EENS_8epilogue10collective6detail29Sm90TmaWarpSpecializedAdapterINS1H_15DefaultEpilogueISJ_SK_SK_NS1G_6thread17LinearCombinationISJ_Li1EffLNS1L_9ScaleType4KindE0ELNS_15FloatRoundStyleE2ESJ_EENS1_15EpilogueDefaultEEEEEvvEEEEvNT_6ParamsE:
        .type           _ZN7cutlass13device_kernelINS_4gemm6kernel13GemmUniversalIN4cute5tupleIJiiiiEEENS1_10collective13CollectiveMmaINS1_34MainloopSm90TmaGmmaWarpSpecializedILi2ENS5_IJNS4_1CILi1EEESB_SB_EEENS1_35KernelTmaWarpSpecializedCooperativeEEENS5_IJNSA_ILi256EEENSA_ILi128EEENSA_ILi64EEEEEENS_10tfloat32_tENS5_IJlSB_lEEESJ_SK_NS4_8TiledMMAINS4_8MMA_AtomIJNS4_4SM904GMMA30MMA_64x128x8_F32TF32TF32_SS_TNILNSO_7ScaleInE1ELSQ_1EEEEEENS4_6LayoutINS5_IJNSA_ILi2EEESB_SB_EEENS5_IJSB_NSA_ILi0EEESW_EEEEENS5_IJNS4_10UnderscoreESZ_SZ_EEEEENS4_13SM90_TMA_LOADENS4_14ComposedLayoutINS4_7SwizzleILi3ELi4ELi3EEENS4_18smem_ptr_flag_bitsILi32EEENST_INS5_IJNSA_ILi8EEENSA_ILi32EEEEEENS5_IJS19_SB_EEEEEEEvNS4_8identityES12_S1D_vS1E_EENS_8epilogue10collective6detail29Sm90TmaWarpSpecializedAdapterINS1H_15DefaultEpilogueISJ_SK_SK_NS1G_6thread17LinearCombinationISJ_Li1EffLNS1L_9ScaleType4KindE0ELNS_15FloatRoundStyleE2ESJ_EENS1_15EpilogueDefaultEEEEEvvEEEEvNT_6ParamsE,@function
        .size           _ZN7cutlass13device_kernelINS_4gemm6kernel13GemmUniversalIN4cute5tupleIJiiiiEEENS1_10collective13CollectiveMmaINS1_34MainloopSm90TmaGmmaWarpSpecializedILi2ENS5_IJNS4_1CILi1EEESB_SB_EEENS1_35KernelTmaWarpSpecializedCooperativeEEENS5_IJNSA_ILi256EEENSA_ILi128EEENSA_ILi64EEEEEENS_10tfloat32_tENS5_IJlSB_lEEESJ_SK_NS4_8TiledMMAINS4_8MMA_AtomIJNS4_4SM904GMMA30MMA_64x128x8_F32TF32TF32_SS_TNILNSO_7ScaleInE1ELSQ_1EEEEEENS4_6LayoutINS5_IJNSA_ILi2EEESB_SB_EEENS5_IJSB_NSA_ILi0EEESW_EEEEENS5_IJNS4_10UnderscoreESZ_SZ_EEEEENS4_13SM90_TMA_LOADENS4_14ComposedLayoutINS4_7SwizzleILi3ELi4ELi3EEENS4_18smem_ptr_flag_bitsILi32EEENST_INS5_IJNSA_ILi8EEENSA_ILi32EEEEEENS5_IJS19_SB_EEEEEEEvNS4_8identityES12_S1D_vS1E_EENS_8epilogue10collective6detail29Sm90TmaWarpSpecializedAdapterINS1H_15DefaultEpilogueISJ_SK_SK_NS1G_6thread17LinearCombinationISJ_Li1EffLNS1L_9ScaleType4KindE0ELNS_15FloatRoundStyleE2ESJ_EENS1_15EpilogueDefaultEEEEEvvEEEEvNT_6ParamsE,(.L_x_316 - _ZN7cutlass13device_kernelINS_4gemm6kernel13GemmUniversalIN4cute5tupleIJiiiiEEENS1_10collective13CollectiveMmaINS1_34MainloopSm90TmaGmmaWarpSpecializedILi2ENS5_IJNS4_1CILi1EEESB_SB_EEENS1_35KernelTmaWarpSpecializedCooperativeEEENS5_IJNSA_ILi256EEENSA_ILi128EEENSA_ILi64EEEEEENS_10tfloat32_tENS5_IJlSB_lEEESJ_SK_NS4_8TiledMMAINS4_8MMA_AtomIJNS4_4SM904GMMA30MMA_64x128x8_F32TF32TF32_SS_TNILNSO_7ScaleInE1ELSQ_1EEEEEENS4_6LayoutINS5_IJNSA_ILi2EEESB_SB_EEENS5_IJSB_NSA_ILi0EEESW_EEEEENS5_IJNS4_10UnderscoreESZ_SZ_EEEEENS4_13SM90_TMA_LOADENS4_14ComposedLayoutINS4_7SwizzleILi3ELi4ELi3EEENS4_18smem_ptr_flag_bitsILi32EEENST_INS5_IJNSA_ILi8EEENSA_ILi32EEEEEENS5_IJS19_SB_EEEEEEEvNS4_8identityES12_S1D_vS1E_EENS_8epilogue10collective6detail29Sm90TmaWarpSpecializedAdapterINS1H_15DefaultEpilogueISJ_SK_SK_NS1G_6thread17LinearCombinationISJ_Li1EffLNS1L_9ScaleType4KindE0ELNS_15FloatRoundStyleE2ESJ_EENS1_15EpilogueDefaultEEEEEvvEEEEvNT_6ParamsE)
        .other          _ZN7cutlass13device_kernelINS_4gemm6kernel13GemmUniversalIN4cute5tupleIJiiiiEEENS1_10collective13CollectiveMmaINS1_34MainloopSm90TmaGmmaWarpSpecializedILi2ENS5_IJNS4_1CILi1EEESB_SB_EEENS1_35KernelTmaWarpSpecializedCooperativeEEENS5_IJNSA_ILi256EEENSA_ILi128EEENSA_ILi64EEEEEENS_10tfloat32_tENS5_IJlSB_lEEESJ_SK_NS4_8TiledMMAINS4_8MMA_AtomIJNS4_4SM904GMMA30MMA_64x128x8_F32TF32TF32_SS_TNILNSO_7ScaleInE1ELSQ_1EEEEEENS4_6LayoutINS5_IJNSA_ILi2EEESB_SB_EEENS5_IJSB_NSA_ILi0EEESW_EEEEENS5_IJNS4_10UnderscoreESZ_SZ_EEEEENS4_13SM90_TMA_LOADENS4_14ComposedLayoutINS4_7SwizzleILi3ELi4ELi3EEENS4_18smem_ptr_flag_bitsILi32EEENST_INS5_IJNSA_ILi8EEENSA_ILi32EEEEEENS5_IJS19_SB_EEEEEEEvNS4_8identityES12_S1D_vS1E_EENS_8epilogue10collective6detail29Sm90TmaWarpSpecializedAdapterINS1H_15DefaultEpilogueISJ_SK_SK_NS1G_6thread17LinearCombinationISJ_Li1EffLNS1L_9ScaleType4KindE0ELNS_15FloatRoundStyleE2ESJ_EENS1_15EpilogueDefaultEEEEEvvEEEEvNT_6ParamsE,@"STO_CUDA_ENTRY STV_DEFAULT"
_ZN7cutlass13device_kernelINS_4gemm6kernel13GemmUniversalIN4cute5tupleIJiiiiEEENS1_10collective13CollectiveMmaINS1_34MainloopSm90TmaGmmaWarpSpecializedILi2ENS5_IJNS4_1CILi1EEESB_SB_EEENS1_35KernelTmaWarpSpecializedCooperativeEEENS5_IJNSA_ILi256EEENSA_ILi128EEENSA_ILi64EEEEEENS_10tfloat32_tENS5_IJlSB_lEEESJ_SK_NS4_8TiledMMAINS4_8MMA_AtomIJNS4_4SM904GMMA30MMA_64x128x8_F32TF32TF32_SS_TNILNSO_7ScaleInE1ELSQ_1EEEEEENS4_6LayoutINS5_IJNSA_ILi2EEESB_SB_EEENS5_IJSB_NSA_ILi0EEESW_EEEEENS5_IJNS4_10UnderscoreESZ_SZ_EEEEENS4_13SM90_TMA_LOADENS4_14ComposedLayoutINS4_7SwizzleILi3ELi4ELi3EEENS4_18smem_ptr_flag_bitsILi32EEENST_INS5_IJNSA_ILi8EEENSA_ILi32EEEEEENS5_IJS19_SB_EEEEEEEvNS4_8identityES12_S1D_vS1E_EENS_8epilogue10collective6detail29Sm90TmaWarpSpecializedAdapterINS1H_15DefaultEpilogueISJ_SK_SK_NS1G_6thread17LinearCombinationISJ_Li1EffLNS1L_9ScaleType4KindE0ELNS_15FloatRoundStyleE2ESJ_EENS1_15EpilogueDefaultEEEEEvvEEEEvNT_6ParamsE:
[----:B------:R-:W0:Y:S01]  /*0000*/  LDC R1, c[0x0][0x28] ;  /* 0x00000a00ff017b82 */ /* 0x000e220000000800 */
[----:B------:R-:W1:Y:S01]  /*0010*/  S2R R18, SR_TID.X ;  /* 0x0000000000127919 */ /* 0x000e620000002100 */
[----:B------:R-:W-:Y:S01]  /*0020*/  ELECT P0, URZ, PT ;  /* 0x00000000003f782f */ /* 0x000fe20003800000 */
[----:B------:R-:W-:Y:S01]  /*0030*/  BSSY B0, `(.L_x_0) ;  /* 0x000000f000007945 */ /* 0x000fe20003800000 */
[--C-:B-1----:R-:W-:Y:S02]  /*0040*/  SHF.R.U32.HI R0, RZ, 0x5, R18.reuse ;  /* 0x00000005ff007819 */ /* 0x102fe40000011612 */
[----:B------:R-:W-:-:S03]  /*0050*/  SHF.R.U32.HI R22, RZ, 0x7, R18 ;  /* 0x00000007ff167819 */ /* 0x000fc60000011612 */
[----:B------:R-:W1:Y:S04]  /*0060*/  SHFL.IDX PT, R5, R0, RZ, 0x1f ;  /* 0x00001fff00057589 */ /* 0x000e6800000e0000 */
[----:B------:R2:W3:Y:S01]  /*0070*/  SHFL.IDX PT, R8, R22, RZ, 0x1f ;  /* 0x00001fff16087589 */ /* 0x0004e200000e0000 */
[----:B-1----:R-:W-:-:S13]  /*0080*/  ISETP.NE.OR P0, PT, R5, RZ, !P0 ;  /* 0x000000ff0500720c */ /* 0x002fda0004705670 */
[----:B0-23--:R-:W-:Y:S05]  /*0090*/  @P0 BRA `(.L_x_1) ;  /* 0x0000000000200947 */ /* 0x00dfea0003800000 */
[----:B------:R-:W-:Y:S02]  /*00a0*/  ULDC.64 UR4, c[0x0][0x198] ;  /* 0x0000660000047ab9 */ /* 0x000fe40000000a00 */
[----:B------:R-:W-:Y:S02]  /*00b0*/  UIADD3 UR6, UP0, UR4, 0xf0, URZ ;  /* 0x000000f004067890 */ /* 0x000fe4000ff1e03f */
[----:B------:R-:W-:Y:S02]  /*00c0*/  UIADD3 UR4, UP1, UR4, 0x1f0, URZ ;  /* 0x000001f004047890 */ /* 0x000fe4000ff3e03f */
[----:B------:R-:W-:Y:S02]  /*00d0*/  UIADD3.X UR7, URZ, UR5, URZ, UP0, !UPT ;  /* 0x000000053f077290 */ /* 0x000fe400087fe43f */
[----:B------:R-:W-:-:S07]  /*00e0*/  UIADD3.X UR5, URZ, UR5, URZ, UP1, !UPT ;  /* 0x000000053f057290 */ /* 0x000fce0008ffe43f */
[----:B------:R0:W-:Y:S02]  /*00f0*/  UTMACCTL.PF [UR6] ;  /* 0x00000000060079b9 */ /* 0x0001e40008040000 */
[----:B------:R0:W-:Y:S02]  /*0100*/  UTMACCTL.PF [UR4] ;  /* 0x00000000040079b9 */ /* 0x0001e40008040000 */
[----:B0-----:R-:W-:Y:S01]  /*0110*/  NOP ;  /* 0x0000000000007918 */ /* 0x001fe20000000000 */
.L_x_1:
[----:B------:R-:W-:Y:S05]  /*0120*/  BSYNC B0 ;  /* 0x0000000000007941 */ /* 0x000fea0003800000 */
.L_x_0:
[----:B------:R-:W0:Y:S02]  /*0130*/  SHFL.IDX PT, R2, R0, RZ, 0x1f ;  /* 0x00001fff00027589 */ /* 0x000e2400000e0000 */
[----:B0-----:R-:W-:-:S13]  /*0140*/  ISETP.NE.AND P0, PT, R2, RZ, PT ;  /* 0x000000ff0200720c */ /* 0x001fda0003f05270 */
[----:B------:R-:W-:Y:S05]  /*0150*/  @P0 BRA `(.L_x_2) ;  /* 0x0000000000480947 */ /* 0x000fea0003800000 */
[----:B------:R-:W0:Y:S01]  /*0160*/  S2UR UR8, SR_CgaCtaId ;  /* 0x00000000000879c3 */ /* 0x000e220000008800 */
[----:B------:R-:W-:Y:S01]  /*0170*/  UMOV UR4, 0x400 ;  /* 0x0000040000047882 */ /* 0x000fe20000000000 */
[----:B------:R-:W-:Y:S01]  /*0180*/  UMOV UR5, 0x1 ;  /* 0x0000000100057882 */ /* 0x000fe20000000000 */
[----:B------:R-:W-:Y:S01]  /*0190*/  UMOV UR6, 0x100 ;  /* 0x0000010000067882 */ /* 0x000fe20000000000 */
[----:B------:R-:W-:Y:S01]  /*01a0*/  ELECT P0, URZ, PT ;  /* 0x00000000003f782f */ /* 0x000fe20003800000 */
[----:B------:R-:W-:-:S04]  /*01b0*/  UIADD3 UR6, -UR6, 0x100000, URZ ;  /* 0x0010000006067890 */ /* 0x000fc8000fffe13f */
[----:B------:R-:W-:Y:S02]  /*01c0*/  USHF.L.U32 UR7, UR6, 0xb, URZ ;  /* 0x0000000b06077899 */ /* 0x000fe4000800063f */
[----:B------:R-:W-:Y:S02]  /*01d0*/  USHF.L.U32 UR6, UR6, 0x1, URZ ;  /* 0x0000000106067899 */ /* 0x000fe4000800063f */
[----:B0-----:R-:W-:Y:S02]  /*01e0*/  ULEA UR8, UR8, UR4, 0x18 ;  /* 0x0000000408087291 */ /* 0x001fe4000f8ec03f */
[----:B------:R-:W-:-:S04]  /*01f0*/  UIADD3 UR4, -UR5, 0x100000, URZ ;  /* 0x0010000005047890 */ /* 0x000fc8000fffe13f */
[----:B------:R-:W-:Y:S02]  /*0200*/  USHF.L.U32 UR5, UR4, 0xb, URZ ;  /* 0x0000000b04057899 */ /* 0x000fe4000800063f */
[----:B------:R-:W-:Y:S01]  /*0210*/  USHF.L.U32 UR4, UR4, 0x1, URZ ;  /* 0x0000000104047899 */ /* 0x000fe2000800063f */
[----:B------:R-:W0:Y:S11]  /*0220*/  FENCE.VIEW.ASYNC.S ;  /* 0x00000000000073c6 */ /* 0x000e360000000000 */
[----:B0-----:R0:W1:Y:S01]  /*0230*/  SYNCS.EXCH.64 URZ, [UR8], UR4 ;  /* 0x00000004083f75b2 */ /* 0x0010620008000100 */
[----:B------:R0:W2:Y:S01]  /*0240*/  SYNCS.EXCH.64 URZ, [UR8+0x10], UR6 ;  /* 0x00001006083f75b2 */ /* 0x0000a20008000100 */
[----:B------:R0:W3:Y:S01]  /*0250*/  SYNCS.EXCH.64 URZ, [UR8+0x8], UR4 ;  /* 0x00000804083f75b2 */ /* 0x0000e20008000100 */
[----:B------:R0:W4:Y:S01]  /*0260*/  SYNCS.EXCH.64 URZ, [UR8+0x18], UR6 ;  /* 0x00001806083f75b2 */ /* 0x0001220008000100 */
[----:B------:R-:W-:Y:S01]  /*0270*/  NOP ;  /* 0x0000000000007918 */ /* 0x000fe20000000000 */
.L_x_2:
[----:B------:R-:W5:Y:S01]  /*0280*/  SHFL.IDX PT, R0, R0, RZ, 0x1f ;  /* 0x00001fff00007589 */ /* 0x000f6200000e0000 */
[----:B------:R-:W-:Y:S01]  /*0290*/  ELECT P0, URZ, PT ;  /* 0x00000000003f782f */ /* 0x000fe20003800000 */
[----:B------:R-:W1:Y:S01]  /*02a0*/  LDC R2, c[0x0][0x65c] ;  /* 0x00019700ff027b82 */ /* 0x000e620000000800 */
[----:B------:R-:W-:Y:S01]  /*02b0*/  SHF.R.S32.HI R6, RZ, 0x1f, R5 ;  /* 0x0000001fff067819 */ /* 0x000fe20000011405 */
[----:B------:R-:W2:Y:S01]  /*02c0*/  S2R R3, SR_CTAID.Y ;  /* 0x0000000000037919 */ /* 0x000ea20000002600 */
[----:B0-----:R-:W-:Y:S01]  /*02d0*/  UMOV UR4, 0x20 ;  /* 0x0000002000047882 */ /* 0x001fe20000000000 */
[----:B------:R-:W-:Y:S01]  /*02e0*/  ISETP.NE.AND P2, PT, R8, RZ, PT ;  /* 0x000000ff0800720c */ /* 0x000fe20003f45270 */
[----:B------:R-:W-:Y:S01]  /*02f0*/  NOP ;  /* 0x0000000000007918 */ /* 0x000fe20000000000 */
[----:B------:R-:W0:Y:S01]  /*0300*/  S2R R4, SR_CTAID.X ;  /* 0x0000000000047919 */ /* 0x000e220000002500 */
[----:B------:R-:W-:Y:S01]  /*0310*/  LEA.HI R6, R6, R5, RZ, 0x2 ;  /* 0x0000000506067211 */ /* 0x000fe200078f10ff */
[----:B------:R-:W-:Y:S01]  /*0320*/  NOP ;  /* 0x0000000000007918 */ /* 0x000fe20000000000 */
[----:B-----5:R-:W-:-:S02]  /*0330*/  ISETP.NE.OR P0, PT, R0, RZ, !P0 ;  /* 0x000000ff0000720c */ /* 0x020fc40004705670 */
[----:B-1----:R-:W-:-:S04]  /*0340*/  ISETP.NE.AND P3, PT, R2, 0x1, PT ;  /* 0x000000010200780c */ /* 0x002fc80003f65270 */
[----:B------:R-:W-:Y:S02]  /*0350*/  P2R R0, PR, RZ, 0x8 ;  /* 0x00000008ff007803 */ /* 0x000fe40000000000 */
[----:B------:R-:W-:-:S05]  /*0360*/  LOP3.LUT R0, R6, 0xfffffffc, RZ, 0xc0, !PT ;  /* 0xfffffffc06007812 */ /* 0x000fca00078ec0ff */
[----:B------:R-:W-:Y:S01]  /*0370*/  VOTEU.ALL UP0, P0 ;  /* 0x00000000003f7886 */ /* 0x000fe20000000000 */
[----:B------:R-:W-:Y:S01]  /*0380*/  IMAD.IADD R0, R5, 0x1, -R0 ;  /* 0x0000000105007824 */ /* 0x000fe200078e0a00 */
[----:B------:R-:W0:Y:S01]  /*0390*/  @P3 LDC R17, c[0x0][0x10] ;  /* 0x00000400ff113b82 */ /* 0x000e220000000800 */
[----:B------:R-:W-:Y:S01]  /*03a0*/  VOTEU.ALL UP1, P0 ;  /* 0x00000000003f7886 */ /* 0x000fe20000020000 */
[----:B--2---:R-:W-:Y:S01]  /*03b0*/  @P3 IMAD.MOV.U32 R6, RZ, RZ, R3 ;  /* 0x000000ffff063224 */ /* 0x004fe200078e0003 */
[----:B------:R-:W-:Y:S01]  /*03c0*/  @!UP0 UMOV UR6, 0x400 ;  /* 0x0000040000068882 */ /* 0x000fe20000000000 */
[----:B------:R-:W-:-:S04]  /*03d0*/  @!UP0 UIADD3 UR4, -UR4, 0x100000, URZ ;  /* 0x0010000004048890 */ /* 0x000fc8000fffe13f */
[----:B------:R-:W-:Y:S02]  /*03e0*/  @!UP0 USHF.L.U32 UR5, UR4, 0xb, URZ ;  /* 0x0000000b04058899 */ /* 0x000fe4000800063f */
[----:B------:R-:W-:Y:S01]  /*03f0*/  @!UP0 USHF.L.U32 UR4, UR4, 0x1, URZ ;  /* 0x0000000104048899 */ /* 0x000fe2000800063f */
[----:B------:R-:W-:Y:S02]  /*0400*/  @P3 IMAD.MOV.U32 R7, RZ, RZ, RZ ;  /* 0x000000ffff073224 */ /* 0x000fe400078e00ff */
[----:B------:R-:W-:Y:S01]  /*0410*/  IMAD.MOV.U32 R5, RZ, RZ, RZ ;  /* 0x000000ffff057224 */ /* 0x000fe200078e00ff */
[----:B------:R-:W1:Y:S01]  /*0420*/  @!UP0 S2UR UR7, SR_CgaCtaId ;  /* 0x00000000000789c3 */ /* 0x000e620000008800 */
[----:B------:R-:W-:-:S07]  /*0430*/  @P3 IMAD.MOV.U32 R11, RZ, RZ, RZ ;  /* 0x000000ffff0b3224 */ /* 0x000fce00078e00ff */
[----:B------:R-:W2:Y:S01]  /*0440*/  @!P3 LDC R9, c[0x0][0xc] ;  /* 0x00000300ff09bb82 */ /* 0x000ea20000000800 */
[----:B0-----:R-:W-:-:S04]  /*0450*/  @P3 IMAD.WIDE.U32 R16, R4, R17, R6 ;  /* 0x0000001104103225 */ /* 0x001fc800078e0006 */
[----:B------:R-:W-:Y:S01]  /*0460*/  @P3 IMAD.IADD R17, R17, 0x1, R11 ;  /* 0x0000000111113824 */ /* 0x000fe200078e020b */
[----:B-1----:R-:W-:Y:S01]  /*0470*/  @!UP0 ULEA UR6, UR7, UR6, 0x18 ;  /* 0x0000000607068291 */ /* 0x002fe2000f8ec03f */
[----:B------:R-:W-:Y:S01]  /*0480*/  VOTEU.ALL UP0, P0 ;  /* 0x00000000003f7886 */ /* 0x000fe20000000000 */
[----:B------:R-:W-:-:S04]  /*0490*/  ISETP.NE.AND P0, PT, R0, 0x3, PT ;  /* 0x000000030000780c */ /* 0x000fc80003f05270 */
[----:B------:R-:W-:Y:S01]  /*04a0*/  ISETP.EQ.OR P0, PT, R0, RZ, !P0 ;  /* 0x000000ff0000720c */ /* 0x000fe20004702670 */
[----:B--2---:R-:W-:-:S03]  /*04b0*/  @!P3 IMAD.WIDE.U32 R6, R9, R3, R4 ;  /* 0x000000030906b225 */ /* 0x004fc600078e0004 */
[C---:B------:R-:W-:Y:S01]  /*04c0*/  ISETP.EQ.AND P0, PT, R8.reuse, RZ, P0 ;  /* 0x000000ff0800720c */ /* 0x040fe20000702270 */
[----:B------:R-:W-:Y:S01]  /*04d0*/  VIADD R8, R8, 0xffffffff ;  /* 0xffffffff08087836 */ /* 0x000fe20000000000 */
[----:B------:R-:W0:Y:S02]  /*04e0*/  FENCE.VIEW.ASYNC.S ;  /* 0x00000000000073c6 */ /* 0x000e240000000000 */
[----:B0-----:R0:W3:Y:S01]  /*04f0*/  @!UP0 SYNCS.EXCH.64 URZ, [UR6+0x30], UR4 ;  /* 0x00003004063f85b2 */ /* 0x0010e20008000100 */
[----:B------:R-:W-:Y:S01]  /*0500*/  @!P3 IMAD.MOV.U32 R16, RZ, RZ, R6 ;  /* 0x000000ffff10b224 */ /* 0x000fe200078e0006 */
[----:B------:R-:W-:Y:S01]  /*0510*/  SEL R19, RZ, 0x1, !P0 ;  /* 0x00000001ff137807 */ /* 0x000fe20004000000 */
[----:B------:R-:W-:Y:S01]  /*0520*/  @!P3 IMAD.MOV.U32 R17, RZ, RZ, R7 ;  /* 0x000000ffff11b224 */ /* 0x000fe200078e0007 */
[----:B------:R-:W-:-:S04]  /*0530*/  ISETP.GE.U32.AND P1, PT, R8, 0x2, PT ;  /* 0x000000020800780c */ /* 0x000fc80003f26070 */
[----:B------:R-:W-:Y:S01]  /*0540*/  SEL R19, R19, 0x2, P1 ;  /* 0x0000000213137807 */ /* 0x000fe20000800000 */
[----:B------:R0:W3:Y:S01]  /*0550*/  @!UP1 SYNCS.EXCH.64 URZ, [UR6+0x38], UR4 ;  /* 0x00003804063f95b2 */ /* 0x0000e20008000100 */
[----:B------:R-:W-:Y:S01]  /*0560*/  NOP ;  /* 0x0000000000007918 */ /* 0x000fe20000000000 */
[----:B---34-:R-:W-:Y:S06]  /*0570*/  BAR.SYNC.DEFER_BLOCKING 0x0 ;  /* 0x0000000000007b1d */ /* 0x018fec0000010000 */
[----:B------:R-:W-:Y:S05]  /*0580*/  @!P2 BRA `(.L_x_3) ;  /* 0x000000a80000a947 */ /* 0x000fea0003800000 */
[----:B------:R-:W-:-:S13]  /*0590*/  ISETP.GT.U32.AND P0, PT, R8, 0x1, PT ;  /* 0x000000010800780c */ /* 0x000fda0003f04070 */
[----:B0-----:R-:W-:Y:S05]  /*05a0*/  @P0 EXIT ;  /* 0x000000000000094d */ /* 0x001fea0003800000 */
[----:B------:R-:W-:Y:S01]  /*05b0*/  ULDC.64 UR4, c[0x0][0x650] ;  /* 0x0001940000047ab9 */ /* 0x000fe20000000a00 */
[----:B------:R-:W-:Y:S01]  /*05c0*/  PRMT R0, RZ, 0x7610, R0 ;  /* 0x00007610ff007816 */ /* 0x000fe20000000000 */
[----:B------:R-:W-:Y:S01]  /*05d0*/  IMAD.MOV.U32 R152, RZ, RZ, -0x1 ;  /* 0xffffffffff987424 */ /* 0x000fe200078e00ff */
[----:B------:R-:W-:Y:S01]  /*05e0*/  ISETP.GE.U32.AND P0, PT, R16, UR4, PT ;  /* 0x0000000410007c0c */ /* 0x000fe2000bf06070 */
[----:B------:R-:W-:Y:S02]  /*05f0*/  IMAD.MOV.U32 R153, RZ, RZ, -0x1 ;  /* 0xffffffffff997424 */ /* 0x000fe400078e00ff */
[----:B------:R-:W-:Y:S01]  /*0600*/  IMAD.MOV.U32 R23, RZ, RZ, -0x1 ;  /* 0xffffffffff177424 */ /* 0x000fe200078e00ff */
[----:B------:R-:W-:-:S13]  /*0610*/  ISETP.GE.U32.AND.EX P0, PT, R17, UR5, PT, P0 ;  /* 0x0000000511007c0c */ /* 0x000fda000bf06100 */
[----:B------:R-:W-:Y:S05]  /*0620*/  @P0 BRA `(.L_x_4) ;  /* 0x0000000400540947 */ /* 0x000fea0003800000 */
[----:B------:R-:W0:Y:S01]  /*0630*/  LDC.64 R14, c[0x0][0x628] ;  /* 0x00018a00ff0e7b82 */ /* 0x000e220000000a00 */
[----:B------:R-:W-:Y:S02]  /*0640*/  IMAD.MOV.U32 R6, RZ, RZ, R16 ;  /* 0x000000ffff067224 */ /* 0x000fe400078e0010 */
[----:B------:R-:W-:-:S05]  /*0650*/  IMAD.MOV.U32 R7, RZ, RZ, R17 ;  /* 0x000000ffff077224 */ /* 0x000fca00078e0011 */
[----:B------:R-:W1:Y:S08]  /*0660*/  LDC R0, c[0x0][0x630] ;  /* 0x00018c00ff007b82 */ /* 0x000e700000000800 */
[----:B------:R-:W2:Y:S01]  /*0670*/  LDC.64 R20, c[0x0][0x620] ;  /* 0x00018800ff147b82 */ /* 0x000ea20000000a00 */
[----:B0-----:R-:W-:-:S04]  /*0680*/  ISETP.NE.U32.AND P0, PT, R14, RZ, PT ;  /* 0x000000ff0e00720c */ /* 0x001fc80003f05070 */
[----:B------:R-:W-:-:S13]  /*0690*/  ISETP.NE.AND.EX P0, PT, R15, RZ, PT, P0 ;  /* 0x000000ff0f00720c */ /* 0x000fda0003f05300 */
[----:B-12---:R-:W-:Y:S05]  /*06a0*/  @!P0 BRA `(.L_x_5) ;  /* 0x0000000000288947 */ /* 0x006fea0003800000 */
[----:B------:R-:W0:Y:S02]  /*06b0*/  LDC R11, c[0x0][0x634] ;  /* 0x00018d00ff0b7b82 */ /* 0x000e240000000800 */
[----:B0-----:R-:W-:-:S05]  /*06c0*/  IADD3 R11, P0, R16, R11, RZ ;  /* 0x0000000b100b7210 */ /* 0x001fca0007f1e0ff */
[----:B------:R-:W-:-:S04]  /*06d0*/  IMAD.X R13, RZ, RZ, R17, P0 ;  /* 0x000000ffff0d7224 */ /* 0x000fc800000e0611 */
[----:B------:R-:W-:-:S04]  /*06e0*/  IMAD.WIDE.U32 R6, R13, R14, RZ ;  /* 0x0000000e0d067225 */ /* 0x000fc800078e00ff */
[----:B------:R-:W-:-:S04]  /*06f0*/  IMAD.WIDE.U32 R8, P0, R11, R15, R6 ;  /* 0x0000000f0b087225 */ /* 0x000fc80007800006 */
[----:B------:R-:W-:-:S04]  /*0700*/  IMAD.WIDE.U32 R6, R11, R14, RZ ;  /* 0x0000000e0b067225 */ /* 0x000fc800078e00ff */
[----:B------:R-:W-:Y:S01]  /*0710*/  IMAD.X R11, RZ, RZ, RZ, P0 ;  /* 0x000000ffff0b7224 */ /* 0x000fe200000e06ff */
[----:B------:R-:W-:Y:S01]  /*0720*/  IADD3 RZ, P0, R7, R8, RZ ;  /* 0x0000000807ff7210 */ /* 0x000fe20007f1e0ff */
[----:B------:R-:W-:-:S04]  /*0730*/  IMAD.MOV.U32 R10, RZ, RZ, R9 ;  /* 0x000000ffff0a7224 */ /* 0x000fc800078e0009 */
[----:B------:R-:W-:-:S08]  /*0740*/  IMAD.WIDE.U32.X R6, R13, R15, R10, P0 ;  /* 0x0000000f0d067225 */ /* 0x000fd000000e040a */
.L_x_5:
[-CC-:B------:R-:W-:Y:S01]  /*0750*/  SHF.R.U64 R23, R6, R0.reuse, R7.reuse ;  /* 0x0000000006177219 */ /* 0x180fe20000001207 */
[----:B------:R-:W0:Y:S01]  /*0760*/  LDC R10, c[0x0][0x618] ;  /* 0x00018600ff0a7b82 */ /* 0x000e220000000800 */
[----:B------:R-:W-:Y:S01]  /*0770*/  SHF.R.U32.HI R5, RZ, R0, R7 ;  /* 0x00000000ff057219 */ /* 0x000fe20000011607 */
[----:B------:R-:W-:Y:S01]  /*0780*/  ULDC UR4, c[0x0][0x150] ;  /* 0x0000540000047ab9 */ /* 0x000fe20000000800 */
[----:B------:R-:W-:Y:S02]  /*0790*/  IADD3 R9, P0, RZ, -R23, RZ ;  /* 0x80000017ff097210 */ /* 0x000fe40007f1e0ff */
[----:B------:R-:W-:-:S03]  /*07a0*/  I2FP.F32.U32 R0, R4 ;  /* 0x0000000400007245 */ /* 0x000fc60000201000 */
[----:B------:R-:W1:Y:S01]  /*07b0*/  LDC.64 R28, c[0x0][0x640] ;  /* 0x00019000ff1c7b82 */ /* 0x000e620000000a00 */
[----:B------:R-:W-:Y:S02]  /*07c0*/  IMAD.X R11, RZ, RZ, ~R5, P0 ;  /* 0x000000ffff0b7224 */ /* 0x000fe400000e0e05 */
[----:B------:R-:W-:Y:S01]  /*07d0*/  FMUL R0, R0, UR4 ;  /* 0x0000000400007c20 */ /* 0x000fe20008400000 */
[----:B------:R-:W-:Y:S01]  /*07e0*/  IMAD.WIDE.U32 R6, R9, R20, R16 ;  /* 0x0000001409067225 */ /* 0x000fe200078e0010 */
[----:B------:R-:W-:-:S03]  /*07f0*/  ULDC UR4, c[0x0][0x154] ;  /* 0x0000550000047ab9 */ /* 0x000fc60000000800 */
[----:B------:R-:W-:Y:S01]  /*0800*/  IMAD R8, R11, R20, RZ ;  /* 0x000000140b087224 */ /* 0x000fe200078e02ff */
[----:B------:R-:W2:Y:S01]  /*0810*/  LDC R5, c[0x0][0x144] ;  /* 0x00005100ff057b82 */ /* 0x000ea20000000800 */
[----:B------:R-:W3:Y:S02]  /*0820*/  F2I.U32.TRUNC.NTZ R0, R0 ;  /* 0x0000000000007305 */ /* 0x000ee4000020f000 */
[----:B------:R-:W-:-:S04]  /*0830*/  IMAD R9, R9, R21, R8 ;  /* 0x0000001509097224 */ /* 0x000fc800078e0208 */
[----:B------:R-:W-:Y:S01]  /*0840*/  IMAD.IADD R7, R7, 0x1, R9 ;  /* 0x0000000107077824 */ /* 0x000fe200078e0209 */
[----:B------:R-:W4:Y:S01]  /*0850*/  LDC R12, c[0x0][0x608] ;  /* 0x00018200ff0c7b82 */ /* 0x000f220000000800 */
[----:B------:R-:W-:-:S03]  /*0860*/  IMAD.MOV.U32 R9, RZ, RZ, -0x1 ;  /* 0xffffffffff097424 */ /* 0x000fc600078e00ff */
[-CC-:B0-----:R-:W-:Y:S02]  /*0870*/  SHF.R.U64 R20, R6, R10.reuse, R7.reuse ;  /* 0x0000000a06147219 */ /* 0x181fe40000001207 */
[----:B------:R-:W-:Y:S02]  /*0880*/  I2FP.F32.U32 R6, R3 ;  /* 0x0000000300067245 */ /* 0x000fe40000201000 */
[----:B------:R-:W0:Y:S01]  /*0890*/  LDC R26, c[0x0][0x658] ;  /* 0x00019600ff1a7b82 */ /* 0x000e220000000800 */
[----:B-1----:R-:W-:Y:S01]  /*08a0*/  ISETP.NE.U32.AND P0, PT, R28, RZ, PT ;  /* 0x000000ff1c00720c */ /* 0x002fe20003f05070 */
[----:B---3--:R-:W-:Y:S01]  /*08b0*/  IMAD.MOV R8, RZ, RZ, -R0 ;  /* 0x000000ffff087224 */ /* 0x008fe200078e0a00 */
[----:B------:R-:W-:Y:S01]  /*08c0*/  SHF.R.U32.HI R7, RZ, R10, R7 ;  /* 0x0000000aff077219 */ /* 0x000fe20000011607 */
[----:B------:R-:W-:Y:S01]  /*08d0*/  FMUL R6, R6, UR4 ;  /* 0x0000000406067c20 */ /* 0x000fe20008400000 */
[----:B------:R-:W-:-:S03]  /*08e0*/  ISETP.NE.AND.EX P0, PT, R29, RZ, PT, P0 ;  /* 0x000000ff1d00720c */ /* 0x000fc60003f05300 */
[----:B------:R-:W1:Y:S01]  /*08f0*/  LDC R14, c[0x0][0x148] ;  /* 0x00005200ff0e7b82 */ /* 0x000e620000000800 */
[----:B--2---:R-:W-:-:S07]  /*0900*/  IMAD R0, R5, R8, R4 ;  /* 0x0000000805007224 */ /* 0x004fce00078e0204 */
[----:B------:R-:W2:Y:S01]  /*0910*/  LDC R24, c[0x0][0x600] ;  /* 0x00018000ff187b82 */ /* 0x000ea20000000800 */
[-CC-:B----4-:R-:W-:Y:S02]  /*0920*/  SHF.R.U64 R30, R20, R12.reuse, R7.reuse ;  /* 0x0000000c141e7219 */ /* 0x190fe40000001207 */
[----:B------:R-:W-:Y:S01]  /*0930*/  SHF.R.U32.HI R5, RZ, R12, R7 ;  /* 0x0000000cff057219 */ /* 0x000fe20000011607 */
[----:B------:R-:W-:Y:S01]  /*0940*/  IMAD.MOV.U32 R7, RZ, RZ, 0x1 ;  /* 0x00000001ff077424 */ /* 0x000fe200078e00ff */
[----:B------:R3:W4:Y:S03]  /*0950*/  F2I.U32.TRUNC.NTZ R12, R6 ;  /* 0x00000006000c7305 */ /* 0x000726000020f000 */
[----:B------:R-:W1:Y:S01]  /*0960*/  LDC R15, c[0x0][0x648] ;  /* 0x00019200ff0f7b82 */ /* 0x000e620000000800 */
[-C--:B0-----:R-:W-:Y:S02]  /*0970*/  SHF.L.U32 R4, R9, R26.reuse, RZ ;  /* 0x0000001a09047219 */ /* 0x081fe400000006ff */
[----:B------:R-:W-:-:S02]  /*0980*/  SHF.R.U64 R32, R30, R26, R5 ;  /* 0x0000001a1e207219 */ /* 0x000fc40000001205 */
[----:B------:R-:W-:Y:S02]  /*0990*/  LOP3.LUT R11, RZ, R4, RZ, 0x33, !PT ;  /* 0x00000004ff0b7212 */ /* 0x000fe400078e33ff */
[-C--:B------:R-:W-:Y:S01]  /*09a0*/  SHF.R.U32.HI R5, RZ, R26.reuse, R5 ;  /* 0x0000001aff057219 */ /* 0x080fe20000011605 */
[----:B------:R-:W0:Y:S01]  /*09b0*/  LDC R21, c[0x0][0x638] ;  /* 0x00018e00ff157b82 */ /* 0x000e220000000800 */
[----:B------:R-:W-:Y:S01]  /*09c0*/  SHF.L.U32 R10, R7, R26, RZ ;  /* 0x0000001a070a7219 */ /* 0x000fe200000006ff */
[----:B------:R-:W-:-:S06]  /*09d0*/  IMAD.MOV.U32 R4, RZ, RZ, R32 ;  /* 0x000000ffff047224 */ /* 0x000fcc00078e0020 */
[----:B------:R-:W0:Y:S01]  /*09e0*/  LDC R152, c[0x0][0x610] ;  /* 0x00018400ff987b82 */ /* 0x000e220000000800 */
[----:B---34-:R-:W-:Y:S05]  /*09f0*/  @!P0 BRA `(.L_x_6) ;  /* 0x0000000000288947 */ /* 0x018fea0003800000 */
[----:B------:R-:W3:Y:S02]  /*0a00*/  LDC R9, c[0x0][0x64c] ;  /* 0x00019300ff097b82 */ /* 0x000ee40000000800 */
[----:B---3--:R-:W-:-:S05]  /*0a10*/  IADD3 R9, P0, R32, R9, RZ ;  /* 0x0000000920097210 */ /* 0x008fca0007f1e0ff */
        /* <DEDUP_REMOVED lines=8> */
.L_x_6:
[----:B-1----:R-:W-:Y:S01]  /*0aa0*/  SHF.R.U64 R4, R4, R15, R5 ;  /* 0x0000000f04047219 */ /* 0x002fe20000001205 */
[----:B--2---:R-:W-:Y:S01]  /*0ab0*/  VIADD R5, R24, 0xffffffff ;  /* 0xffffffff18057836 */ /* 0x004fe20000000000 */
[----:B------:R-:W-:Y:S01]  /*0ac0*/  LOP3.LUT R11, R30, R11, RZ, 0xc0, !PT ;  /* 0x0000000b1e0b7212 */ /* 0x000fe200078ec0ff */
[----:B------:R-:W-:Y:S02]  /*0ad0*/  IMAD.MOV R12, RZ, RZ, -R12 ;  /* 0x000000ffff0c7224 */ /* 0x000fe400078e0a0c */
[----:B------:R-:W-:Y:S01]  /*0ae0*/  IMAD.MOV R6, RZ, RZ, -R4 ;  /* 0x000000ffff067224 */ /* 0x000fe200078e0a04 */
[----:B------:R-:W-:Y:S01]  /*0af0*/  LOP3.LUT R5, R20, R5, RZ, 0xc0, !PT ;  /* 0x0000000514057212 */ /* 0x000fe200078ec0ff */
[----:B------:R-:W-:Y:S02]  /*0b00*/  @P3 IMAD R0, R14, R12, R3 ;  /* 0x0000000c0e003224 */ /* 0x000fe400078e0203 */
[----:B------:R-:W-:Y:S02]  /*0b10*/  IMAD R11, R10, R4, R11 ;  /* 0x000000040a0b7224 */ /* 0x000fe400078e020b */
[----:B0-----:R-:W-:-:S02]  /*0b20*/  IMAD R3, R6, R21, R32 ;  /* 0x0000001506037224 */ /* 0x001fc400078e0220 */
[----:B------:R-:W-:Y:S02]  /*0b30*/  IMAD R152, R11, R152, R0 ;  /* 0x000000980b987224 */ /* 0x000fe400078e0200 */
[----:B------:R-:W-:Y:S02]  /*0b40*/  IMAD R3, R3, R24, R5 ;  /* 0x0000001803037224 */ /* 0x000fe400078e0205 */
[----:B------:R-:W-:-:S03]  /*0b50*/  IMAD.MOV.U32 R0, RZ, RZ, 0x1 ;  /* 0x00000001ff007424 */ /* 0x000fc600078e00ff */
[----:B------:R-:W-:Y:S02]  /*0b60*/  SEL R153, R3, R152, !P3 ;  /* 0x0000009803997207 */ /* 0x000fe40005800000 */
[----:B------:R-:W-:-:S07]  /*0b70*/  SEL R152, R152, R3, !P3 ;  /* 0x0000000398987207 */ /* 0x000fce0005800000 */
.L_x_4:
[----:B------:R-:W-:-:S08]  /*0b80*/  NOP ;  /* 0x0000000000007918 */ /* 0x000fd00000000000 */
[----:B------:R-:W0:Y:S02]  /*0b90*/  USETMAXREG.TRY_ALLOC.CTAPOOL UP0, 0xe8 ;  /* 0x000000e8000079c8 */ /* 0x000e240008000600 */
[----:B0-----:R-:W-:-:S13]  /*0ba0*/  PLOP3.LUT P0, PT, PT, PT, UP0, 0x80, 0x0 ;  /* 0x000000000000781c */ /* 0x001fda0003f0f008 */
[----:B------:R-:W-:Y:S05]  /*0bb0*/  @!P0 BRA `(.L_x_4) ;  /* 0xfffffffc00f08947 */ /* 0x000fea000383ffff */
[----:B------:R-:W-:Y:S01]  /*0bc0*/  ULDC.64 UR4, c[0x0][0x598] ;  /* 0x0001660000047ab9 */ /* 0x000fe20000000a00 */
[----:B------:R-:W-:Y:S01]  /*0bd0*/  ULDC.64 UR36, c[0x0][0x208] ;  /* 0x0000820000247ab9 */ /* 0x000fe20000000a00 */
[----:B------:R-:W-:-:S04]  /*0be0*/  ISETP.NE.U32.AND P0, PT, RZ, UR4, PT ;  /* 0x00000004ff007c0c */ /* 0x000fc8000bf05070 */
[----:B------:R-:W-:-:S13]  /*0bf0*/  ISETP.NE.AND.EX P0, PT, RZ, UR5, PT, P0 ;  /* 0x00000005ff007c0c */ /* 0x000fda000bf05300 */
[----:B------:R-:W-:Y:S05]  /*0c00*/  @!P0 BRA `(.L_x_7) ;  /* 0x00000000001c8947 */ /* 0x000fea0003800000 */
[----:B------:R-:W0:Y:S02]  /*0c10*/  LDC.64 R4, c[0x0][0x598] ;  /* 0x00016600ff047b82 */ /* 0x000e240000000a00 */
[----:B0-----:R-:W2:Y:S02]  /*0c20*/  LDG.E.64 R4, desc[UR36][R4.64] ;  /* 0x0000002404047981 */ /* 0x001ea4000c1e1b00 */
[----:B--2---:R-:W-:-:S04]  /*0c30*/  ISETP.NE.U32.AND P0, PT, R4, RZ, PT ;  /* 0x000000ff0400720c */ /* 0x004fc80003f05070 */
[----:B------:R-:W-:-:S13]  /*0c40*/  ISETP.NE.AND.EX P0, PT, R5, RZ, PT, P0 ;  /* 0x000000ff0500720c */ /* 0x000fda0003f05300 */
[----:B------:R-:W-:Y:S05]  /*0c50*/  @!P0 BRA `(.L_x_7) ;  /* 0x0000000000088947 */ /* 0x000fea0003800000 */
[----:B------:R0:W5:Y:S01]  /*0c60*/  LD.E R154, desc[UR36][R4.64] ;  /* 0x00000024049a7980 */ /* 0x000162000c101900 */
[----:B------:R-:W-:Y:S05]  /*0c70*/  BRA `(.L_x_8) ;  /* 0x0000000000247947 */ /* 0x000fea0003800000 */
.L_x_7:
[----:B------:R-:W-:Y:S02]  /*0c80*/  ULDC.64 UR4, c[0x0][0x588] ;  /* 0x0001620000047ab9 */ /* 0x000fe40000000a00 */
[----:B------:R-:W-:-:S04]  /*0c90*/  ISETP.NE.U32.AND P0, PT, RZ, UR4, PT ;  /* 0x00000004ff007c0c */ /* 0x000fc8000bf05070 */
[----:B------:R-:W-:-:S13]  /*0ca0*/  ISETP.NE.AND.EX P0, PT, RZ, UR5, PT, P0 ;  /* 0x00000005ff007c0c */ /* 0x000fda000bf05300 */
[----:B------:R-:W-:Y:S05]  /*0cb0*/  @!P0 BRA `(.L_x_9) ;  /* 0x00000000000c8947 */ /* 0x000fea0003800000 */
[----:B------:R-:W0:Y:S02]  /*0cc0*/  LDC.64 R154, c[0x0][0x588] ;  /* 0x00016200ff9a7b82 */ /* 0x000e240000000a00 */
[----:B0-----:R1:W5:Y:S01]  /*0cd0*/  LDG.E R154, desc[UR36][R154.64] ;  /* 0x000000249a9a7981 */ /* 0x001362000c1e1900 */
[----:B------:R-:W-:Y:S05]  /*0ce0*/  BRA `(.L_x_8) ;  /* 0x0000000000087947 */ /* 0x000fea0003800000 */
.L_x_9:
[----:B------:R-:W-:Y:S02]  /*0cf0*/  ULDC UR4, c[0x0][0x580] ;  /* 0x0001600000047ab9 */ /* 0x000fe40000000800 */
[----:B------:R-:W-:-:S07]  /*0d00*/  IMAD.U32 R154, RZ, RZ, UR4 ;  /* 0x00000004ff9a7e24 */ /* 0x000fce000f8e00ff */
.L_x_8:
[----:B------:R-:W-:Y:S02]  /*0d10*/  ULDC.64 UR4, c[0x0][0x5a0] ;  /* 0x0001680000047ab9 */ /* 0x000fe40000000a00 */
[----:B------:R-:W-:-:S04]  /*0d20*/  ISETP.NE.U32.AND P0, PT, RZ, UR4, PT ;  /* 0x00000004ff007c0c */ /* 0x000fc8000bf05070 */
[----:B------:R-:W-:-:S13]  /*0d30*/  ISETP.NE.AND.EX P0, PT, RZ, UR5, PT, P0 ;  /* 0x00000005ff007c0c */ /* 0x000fda000bf05300 */
[----:B------:R-:W-:Y:S05]  /*0d40*/  @!P0 BRA `(.L_x_10) ;  /* 0x00000000001c8947 */ /* 0x000fea0003800000 */
[----:B0-----:R-:W0:Y:S02]  /*0d50*/  LDC.64 R4, c[0x0][0x5a0] ;  /* 0x00016800ff047b82 */ /* 0x001e240000000a00 */
[----:B0-----:R-:W2:Y:S02]  /*0d60*/  LDG.E.64 R4, desc[UR36][R4.64] ;  /* 0x0000002404047981 */ /* 0x001ea4000c1e1b00 */
[----:B--2---:R-:W-:-:S04]  /*0d70*/  ISETP.NE.U32.AND P0, PT, R4, RZ, PT ;  /* 0x000000ff0400720c */ /* 0x004fc80003f05070 */
[----:B------:R-:W-:-:S13]  /*0d80*/  ISETP.NE.AND.EX P0, PT, R5, RZ, PT, P0 ;  /* 0x000000ff0500720c */ /* 0x000fda0003f05300 */
[----:B------:R-:W-:Y:S05]  /*0d90*/  @!P0 BRA `(.L_x_10) ;  /* 0x0000000000088947 */ /* 0x000fea0003800000 */
[----:B-1----:R0:W5:Y:S01]  /*0da0*/  LD.E R155, desc[UR36][R4.64] ;  /* 0x00000024049b7980 */ /* 0x002162000c101900 */
[----:B------:R-:W-:Y:S05]  /*0db0*/  BRA `(.L_x_11) ;  /* 0x0000000000247947 */ /* 0x000fea0003800000 */
.L_x_10:
[----:B------:R-:W-:Y:S02]  /*0dc0*/  ULDC.64 UR4, c[0x0][0x590] ;  /* 0x0001640000047ab9 */ /* 0x000fe40000000a00 */
[----:B------:R-:W-:-:S04]  /*0dd0*/  ISETP.NE.U32.AND P0, PT, RZ, UR4, PT ;  /* 0x00000004ff007c0c */ /* 0x000fc8000bf05070 */
[----:B------:R-:W-:-:S13]  /*0de0*/  ISETP.NE.AND.EX P0, PT, RZ, UR5, PT, P0 ;  /* 0x00000005ff007c0c */ /* 0x000fda000bf05300 */
[----:B------:R-:W-:Y:S05]  /*0df0*/  @!P0 BRA `(.L_x_12) ;  /* 0x00000000000c8947 */ /* 0x000fea0003800000 */
[----:B0-----:R-:W1:Y:S02]  /*0e00*/  LDC.64 R4, c[0x0][0x590] ;  /* 0x00016400ff047b82 */ /* 0x001e640000000a00 */
[----:B-1----:R1:W5:Y:S01]  /*0e10*/  LDG.E R155, desc[UR36][R4.64] ;  /* 0x00000024049b7981 */ /* 0x002362000c1e1900 */
[----:B------:R-:W-:Y:S05]  /*0e20*/  BRA `(.L_x_11) ;  /* 0x0000000000087947 */ /* 0x000fea0003800000 */
.L_x_12:
[----:B------:R-:W-:Y:S02]  /*0e30*/  ULDC UR4, c[0x0][0x584] ;  /* 0x0001610000047ab9 */ /* 0x000fe40000000800 */
[----:B-1----:R-:W-:-:S07]  /*0e40*/  IMAD.U32 R155, RZ, RZ, UR4 ;  /* 0x00000004ff9b7e24 */ /* 0x002fce000f8e00ff */
.L_x_11:
[----:B------:R-:W-:-:S13]  /*0e50*/  LOP3.LUT P0, RZ, R0, 0xff, RZ, 0xc0, !PT ;  /* 0x000000ff00ff7812 */ /* 0x000fda000780c0ff */
[----:B------:R-:W-:Y:S05]  /*0e60*/  @!P0 EXIT ;  /* 0x000000000000894d */ /* 0x000fea0003800000 */
[----:B------:R-:W-:Y:S01]  /*0e70*/  ULDC UR4, c[0x0][0x28c] ;  /* 0x0000a30000047ab9 */ /* 0x000fe20000000800 */
[----:B------:R-:W-:Y:S01]  /*0e80*/  LOP3.LUT R166, R19, 0x1, RZ, 0xfc, !PT ;  /* 0x0000000113a67812 */ /* 0x000fe200078efcff */
[----:B------:R-:W-:Y:S01]  /*0e90*/  UIADD3 UR4, UR4, 0x3f, URZ ;  /* 0x0000003f04047890 */ /* 0x000fe2000fffe03f */
[----:B------:R-:W-:Y:S01]  /*0ea0*/  UMOV UR38, URZ ;  /* 0x0000003f00267c82 */ /* 0x000fe20008000000 */
[----:B------:R-:W-:Y:S02]  /*0eb0*/  UMOV UR39, URZ ;  /* 0x0000003f00277c82 */ /* 0x000fe40008000000 */
[----:B------:R-:W-:-:S04]  /*0ec0*/  USHF.R.S32.HI UR5, URZ, 0x1f, UR4 ;  /* 0x0000001f3f057899 */ /* 0x000fc80008011404 */
[----:B------:R-:W-:-:S04]  /*0ed0*/  ULEA.HI UR5, UR5, UR4, URZ, 0x6 ;  /* 0x0000000405057291 */ /* 0x000fc8000f8f303f */
[----:B------:R-:W-:-:S12]  /*0ee0*/  USHF.R.S32.HI UR40, URZ, 0x6, UR5 ;  /* 0x000000063f287899 */ /* 0x000fd80008011405 */
.L_x_284:
[----:B------:R-:W-:Y:S01]  /*0ef0*/  LOP3.LUT R0, R18, 0x80, RZ, 0xc0, !PT ;  /* 0x0000008012007812 */ /* 0x000fe200078ec0ff */
[----:B--2---:R-:W2:Y:S01]  /*0f00*/  S2UR UR7, SR_CgaCtaId ;  /* 0x00000000000779c3 */ /* 0x004ea20000008800 */
[----:B------:R-:W-:Y:S02]  /*0f10*/  UMOV UR6, 0x400 ;  /* 0x0000040000067882 */ /* 0x000fe40000000000 */
[----:B------:R-:W-:-:S06]  /*0f20*/  SHF.R.U32.HI R0, RZ, 0x7, R0 ;  /* 0x00000007ff007819 */ /* 0x000fcc0000011600 */
[----:B------:R-:W3:Y:S01]  /*0f30*/  SHFL.IDX PT, R0, R0, RZ, 0x1f ;  /* 0x00001fff00007589 */ /* 0x000ee200000e0000 */
[----:B--2---:R-:W-:Y:S01]  /*0f40*/  ULEA UR42, UR7, UR6, 0x18 ;  /* 0x00000006072a7291 */ /* 0x004fe2000f8ec03f */
[----:B---3--:R-:W-:-:S13]  /*0f50*/  R2UR UR4, R0 ;  /* 0x00000000000472ca */ /* 0x008fda00000e0000 */
[----:B------:R-:W-:-:S04]  /*0f60*/  ULEA.HI UR5, UR4, UR4, URZ, 0x1 ;  /* 0x0000000404057291 */ /* 0x000fc8000f8f083f */
[----:B------:R-:W-:-:S04]  /*0f70*/  ULOP3.LUT UR5, UR5, 0x7fffe, URZ, 0xc0, !UPT ;  /* 0x0007fffe05057892 */ /* 0x000fc8000f8ec03f */
[----:B------:R-:W-:-:S03]  /*0f80*/  UIADD3 UR5, UR4, -UR5, URZ ;  /* 0x8000000504057290 */ /* 0x000fc6000fffe03f */
[----:B------:R-:W-:Y:S01]  /*0f90*/  ULDC UR4, c[0x0][0x28c] ;  /* 0x0000a30000047ab9 */ /* 0x000fe20000000800 */
[----:B------:R-:W-:Y:S01]  /*0fa0*/  ULEA UR5, UR5, UR42, 0xd ;  /* 0x0000002a05057291 */ /* 0x000fe2000f8e683f */
[----:B------:R-:W-:-:S03]  /*0fb0*/  ISETP.LT.AND P0, PT, RZ, UR4, PT ;  /* 0x00000004ff007c0c */ /* 0x000fc6000bf01270 */
[----:B------:R-:W-:-:S04]  /*0fc0*/  UIADD3 UR5, UR5, 0x100, URZ ;  /* 0x0000010005057890 */ /* 0x000fc8000fffe03f */
[----:B------:R-:W-:-:S04]  /*0fd0*/  USHF.R.U32.HI UR5, URZ, 0x4, UR5 ;  /* 0x000000043f057899 */ /* 0x000fc80008011605 */
[----:B------:R-:W-:Y:S02]  /*0fe0*/  ULOP3.LUT UR41, UR5, 0x3fff, URZ, 0xc0, !UPT ;  /* 0x00003fff05297892 */ /* 0x000fe4000f8ec03f */
[----:B01--45:R-:W-:Y:S10]  /*0ff0*/  @P0 BRA `(.L_x_13) ;  /* 0x0000000000400947 */ /* 0x033ff40003800000 */
[----:B------:R-:W-:Y:S01]  /*1000*/  MOV R0, 0x0 ;  /* 0x0000000000007802 */ /* 0x000fe20000000f00 */
[----:B------:R-:W-:Y:S01]  /*1010*/  ULDC.64 UR4, c[0x4][0x68] ;  /* 0x01001a0000047ab9 */ /* 0x000fe20000000a00 */
[----:B------:R-:W-:Y:S01]  /*1020*/  ULDC.64 UR6, c[0x4][0x8] ;  /* 0x0100020000067ab9 */ /* 0x000fe20000000a00 */
[----:B01----:R-:W-:Y:S01]  /*1030*/  IMAD.U32 R4, RZ, RZ, UR4 ;  /* 0x00000004ff047e24 */ /* 0x003fe2000f8e00ff */
[----:B------:R0:W1:Y:S01]  /*1040*/  LDC.64 R14, c[0x4][R0] ;  /* 0x01000000000e7b82 */ /* 0x0000620000000a00 */
[----:B------:R-:W-:Y:S01]  /*1050*/  IMAD.U32 R5, RZ, RZ, UR5 ;  /* 0x00000005ff057e24 */ /* 0x000fe2000f8e00ff */
[----:B------:R-:W-:Y:S01]  /*1060*/  ULDC.64 UR4, c[0x4][0x70] ;  /* 0x01001c0000047ab9 */ /* 0x000fe20000000a00 */
[----:B------:R-:W-:Y:S02]  /*1070*/  IMAD.U32 R10, RZ, RZ, UR6 ;  /* 0x00000006ff0a7e24 */ /* 0x000fe4000f8e00ff */
[----:B------:R-:W-:Y:S02]  /*1080*/  IMAD.U32 R6, RZ, RZ, UR4 ;  /* 0x00000004ff067e24 */ /* 0x000fe4000f8e00ff */
[----:B------:R-:W-:-:S02]  /*1090*/  IMAD.U32 R7, RZ, RZ, UR5 ;  /* 0x00000005ff077e24 */ /* 0x000fc4000f8e00ff */
[----:B------:R-:W-:Y:S02]  /*10a0*/  IMAD.U32 R11, RZ, RZ, UR7 ;  /* 0x00000007ff0b7e24 */ /* 0x000fe4000f8e00ff */
[----:B------:R-:W-:Y:S02]  /*10b0*/  IMAD.MOV.U32 R8, RZ, RZ, 0x1e1 ;  /* 0x000001e1ff087424 */ /* 0x000fe400078e00ff */
[----:B------:R-:W-:Y:S02]  /*10c0*/  IMAD.MOV.U32 R12, RZ, RZ, 0x1 ;  /* 0x00000001ff0c7424 */ /* 0x000fe400078e00ff */
[----:B0-----:R-:W-:-:S07]  /*10d0*/  IMAD.MOV.U32 R13, RZ, RZ, RZ ;  /* 0x000000ffff0d7224 */ /* 0x001fce00078e00ff */
[----:B------:R-:W-:-:S07]  /*10e0*/  LEPC R20, `(.L_x_13) ;  /* 0x000000001014794e */ /* 0x000fce0000000000 */
[----:B-1---5:R-:W-:Y:S05]  /*10f0*/  CALL.ABS.NOINC R14 ;  /* 0x000000000e007343 */ /* 0x022fea0003c00000 */
.L_x_13:
[----:B------:R-:W-:-:S13]  /*1100*/  ISETP.NE.AND P0, PT, R166, 0x3, PT ;  /* 0x00000003a600780c */ /* 0x000fda0003f05270 */
[----:B------:R-:W-:Y:S05]  /*1110*/  @!P0 BRA `(.L_x_14) ;  /* 0x0000000000048947 */ /* 0x000fea0003800000 */
[----:B------:R-:W-:Y:S01]  /*1120*/  BPT.TRAP 0x1 ;  /* 0x000000040000795c */ /* 0x000fe20000300000 */
.L_x_14:
[----:B------:R-:W-:Y:S02]  /*1130*/  IMAD.U32 R3, RZ, RZ, UR39 ;  /* 0x00000027ff037e24 */ /* 0x000fe4000f8e00ff */
[----:B------:R-:W-:-:S03]  /*1140*/  IMAD.U32 R0, RZ, RZ, UR38 ;  /* 0x00000026ff007e24 */ /* 0x000fc6000f8e00ff */
[----:B------:R-:W-:Y:S02]  /*1150*/  LEA R3, R3, UR42, 0x3 ;  /* 0x0000002a03037c11 */ /* 0x000fe4000f8e18ff */
[----:B------:R-:W-:-:S04]  /*1160*/  SHF.L.U32 R0, R0, 0x1f, RZ ;  /* 0x0000001f00007819 */ /* 0x000fc800000006ff */
[----:B------:R2:W3:Y:S01]  /*1170*/  SYNCS.PHASECHK.TRANS64.TRYWAIT P1, [R3+URZ], R0 ;  /* 0x00000000030075a7 */ /* 0x0004e2000802017f */
[----:B------:R-:W-:Y:S05]  /*1180*/  @!P0 BRA `(.L_x_15) ;  /* 0x0000000000048947 */ /* 0x000fea0003800000 */
[----:B------:R-:W-:Y:S01]  /*1190*/  BPT.TRAP 0x1 ;  /* 0x000000040000795c */ /* 0x000fe20000300000 */
.L_x_15:
[----:B---3--:R-:W-:Y:S05]  /*11a0*/  @P1 BRA `(.L_x_16) ;  /* 0x0000000000081947 */ /* 0x008fea0003800000 */
[----:B------:R-:W3:Y:S02]  /*11b0*/  SYNCS.PHASECHK.TRANS64.TRYWAIT P1, [R3+URZ], R0 ;  /* 0x00000000030075a7 */ /* 0x000ee4000802017f */
[----:B---3--:R-:W-:Y:S05]  /*11c0*/  @!P1 BRA `(.L_x_17) ;  /* 0x000000b000689947 */ /* 0x008fea0003800000 */
.L_x_16:
[----:B------:R-:W-:-:S04]  /*11d0*/  UISETP.LT.AND UP0, UPT, UR40, 0x1, UPT ;  /* 0x000000012800788c */ /* 0x000fc8000bf01270 */
[----:B------:R-:W-:-:S04]  /*11e0*/  USEL UR4, UR40, 0x1, UP0 ;  /* 0x0000000128047887 */ /* 0x000fc80008000000 */
[----:B------:R-:W-:-:S06]  /*11f0*/  UIADD3 UR4, UR40, -UR4, URZ ;  /* 0x8000000428047290 */ /* 0x000fcc000fffe03f */
[----:B--23--:R-:W-:Y:S01]  /*1200*/  IMAD.U32 R0, RZ, RZ, UR4 ;  /* 0x00000004ff007e24 */ /* 0x00cfe2000f8e00ff */
[----:B------:R-:W-:Y:S05]  /*1210*/  WARPSYNC.ALL ;  /* 0x0000000000007948 */ /* 0x000fea0003800000 */
[----:B------:R-:W-:Y:S01]  /*1220*/  ISETP.GE.AND P1, PT, R0, 0x1, PT ;  /* 0x000000010000780c */ /* 0x000fe20003f26270 */
[----:B------:R-:W-:Y:S01]  /*1230*/  UIADD3 UR4, UR42, 0x20100, URZ ;  /* 0x000201002a047890 */ /* 0x000fe2000fffe03f */
[----:B------:R-:W-:Y:S01]  /*1240*/  WARPGROUP.ARRIVE ;  /* 0x00000000000079c5 */ /* 0x000fe20000000000 */
[----:B------:R-:W-:Y:S01]  /*1250*/  UMOV UR9, 0x40000040 ;  /* 0x4000004000097882 */ /* 0x000fe20000000000 */
[----:B------:R-:W-:Y:S01]  /*1260*/  UMOV UR11, 0x40000040 ;  /* 0x40000040000b7882 */ /* 0x000fe20000000000 */
[----:B------:R-:W-:Y:S01]  /*1270*/  USHF.R.U32.HI UR4, URZ, 0x4, UR4 ;  /* 0x000000043f047899 */ /* 0x000fe20008011604 */
[----:B------:R-:W-:Y:S01]  /*1280*/  UMOV UR15, UR11 ;  /* 0x0000000b000f7c82 */ /* 0x000fe20008000000 */
[----:B------:R-:W-:-:S02]  /*1290*/  UMOV UR13, 0x40000040 ;  /* 0x40000040000d7882 */ /* 0x000fc40000000000 */
[----:B------:R-:W-:Y:S02]  /*12a0*/  ULOP3.LUT UR5, UR4, 0x3fff, URZ, 0xc0, !UPT ;  /* 0x00003fff04057892 */ /* 0x000fe4000f8ec03f */
[----:B------:R-:W-:Y:S02]  /*12b0*/  ULOP3.LUT UR4, UR41, 0x10000, URZ, 0xfc, !UPT ;  /* 0x0001000029047892 */ /* 0x000fe4000f8efc3f */
[----:B------:R-:W-:Y:S02]  /*12c0*/  ULOP3.LUT UR5, UR5, 0x10000, URZ, 0xfc, !UPT ;  /* 0x0001000005057892 */ /* 0x000fe4000f8efc3f */
[----:B------:R-:W-:Y:S02]  /*12d0*/  ULEA UR8, UR39, UR4, 0xc ;  /* 0x0000000427087291 */ /* 0x000fe4000f8e603f */
[----:B------:R-:W-:Y:S02]  /*12e0*/  ULEA UR6, UR39, UR5, 0xb ;  /* 0x0000000527067291 */ /* 0x000fe4000f8e583f */
[----:B------:R-:W-:-:S05]  /*12f0*/  UIADD3 UR12, UR8, 0x400, URZ ;  /* 0x00000400080c7890 */ /* 0x000fca000fffe03f */
[----:B------:R-:W-:Y:S02]  /*1300*/  UMOV UR10, UR6 ;  /* 0x00000006000a7c82 */ /* 0x000fe40008000000 */
[----:B------:R-:W-:Y:S01]  /*1310*/  HGMMA.64x128x8.F32.TF32 R88, gdesc[UR8], RZ, !UPT, gsb0 ;  /* 0x05e00000085879f0 */ /* 0x000fe2000c0028ff */
[----:B------:R-:W-:Y:S02]  /*1320*/  UMOV UR14, UR10 ;  /* 0x0000000a000e7c82 */ /* 0x000fe40008000000 */
[----:B------:R-:W-:Y:S02]  /*1330*/  WARPGROUP.DEPBAR.LE gsb0, 0x0 ;  /* 0x00008000000079c5 */ /* 0x000fe40000010000 */
[----:B------:R-:W-:-:S07]  /*1340*/  WARPGROUP.ARRIVE ;  /* 0x00000000000079c5 */ /* 0x000fce0000000000 */
[----:B------:R-:W-:Y:S01]  /*1350*/  HGMMA.64x128x8.F32.TF32 R24, gdesc[UR12], RZ, !UPT, gsb0 ;  /* 0x05e000000c1879f0 */ /* 0x000fe2000c0028ff */
[----:B------:R-:W-:Y:S02]  /*1360*/  UIADD3 UR12, UR8, 0x2, URZ ;  /* 0x00000002080c7890 */ /* 0x000fe4000fffe03f */
[----:B------:R-:W-:Y:S01]  /*1370*/  UIADD3 UR14, UR6, 0x2, URZ ;  /* 0x00000002060e7890 */ /* 0x000fe2000fffe03f */
[----:B------:R-:W-:Y:S01]  /*1380*/  UMOV UR13, 0x40000040 ;  /* 0x40000040000d7882 */ /* 0x000fe20000000000 */
[----:B------:R-:W-:Y:S01]  /*1390*/  UMOV UR15, 0x40000040 ;  /* 0x40000040000f7882 */ /* 0x000fe20000000000 */
[----:B------:R-:W-:Y:S02]  /*13a0*/  WARPGROUP.DEPBAR.LE gsb0, 0x0 ;  /* 0x00008000000079c5 */ /* 0x000fe40000010000 */
[----:B------:R-:W-:-:S06]  /*13b0*/  WARPGROUP.ARRIVE ;  /* 0x00000000000079c5 */ /* 0x000fcc0000000000 */
[----:B------:R-:W-:Y:S01]  /*13c0*/  HGMMA.64x128x8.F32.TF32 R88, gdesc[UR12], R88, gsb0 ;  /* 0x05e000000c5879f0 */ /* 0x000fe20008002858 */
[----:B------:R-:W-:Y:S01]  /*13d0*/  UIADD3 UR12, UR8, 0x402, URZ ;  /* 0x00000402080c7890 */ /* 0x000fe2000fffe03f */
[----:B------:R-:W-:Y:S01]  /*13e0*/  UMOV UR13, 0x40000040 ;  /* 0x40000040000d7882 */ /* 0x000fe20000000000 */
[----:B------:R-:W-:Y:S02]  /*13f0*/  WARPGROUP.DEPBAR.LE gsb0, 0x0 ;  /* 0x00008000000079c5 */ /* 0x000fe40000010000 */
[----:B------:R-:W-:-:S07]  /*1400*/  WARPGROUP.ARRIVE ;  /* 0x00000000000079c5 */ /* 0x000fce0000000000 */
[----:B------:R-:W-:Y:S01]  /*1410*/  HGMMA.64x128x8.F32.TF32 R24, gdesc[UR12], R24, gsb0 ;  /* 0x05e000000c1879f0 */ /* 0x000fe20008002818 */
        /* <DEDUP_REMOVED lines=71> */
[----:B------:R-:W-:Y:S03]  /*1890*/  HGMMA.64x128x8.F32.TF32 R24, gdesc[UR12], R24, gsb0 ;  /* 0x05e000000c1879f0 */ /* 0x000fe60008002818 */
[----:B------:R-:W-:Y:S02]  /*18a0*/  WARPGROUP.DEPBAR.LE gsb0, 0x0 ;  /* 0x00008000000079c5 */ /* 0x000fe40000010000 */
[----:B------:R-:W-:Y:S05]  /*18b0*/  @!P1 BRA `(.L_x_18) ;  /* 0x00000008002c9947 */ /* 0x000fea0003800000 */
[----:B------:R-:W-:-:S04]  /*18c0*/  UIADD3 UR6, UR39, 0x1, URZ ;  /* 0x0000000127067890 */ /* 0x000fc8000fffe03f */
[----:B------:R-:W-:-:S04]  /*18d0*/  UISETP.NE.AND UP0, UPT, UR6, 0x2, UPT ;  /* 0x000000020600788c */ /* 0x000fc8000bf05270 */
[----:B------:R-:W-:Y:S02]  /*18e0*/  USEL UR7, URZ, 0x1, UP0 ;  /* 0x000000013f077887 */ /* 0x000fe40008000000 */
[----:B------:R-:W-:Y:S02]  /*18f0*/  USEL UR6, UR6, URZ, UP0 ;  /* 0x0000003f06067287 */ /* 0x000fe40008000000 */
[----:B------:R-:W-:-:S06]  /*1900*/  ULOP3.LUT UR7, UR38, UR7, URZ, 0x3c, !UPT ;  /* 0x0000000726077292 */ /* 0x000fcc000f8e3c3f */
[----:B01----:R-:W-:Y:S01]  /*1910*/  IMAD.U32 R5, RZ, RZ, UR7 ;  /* 0x00000007ff057e24 */ /* 0x003fe2000f8e00ff */
[----:B------:R-:W-:-:S06]  /*1920*/  UMOV UR7, UR39 ;  /* 0x0000002700077c82 */ /* 0x000fcc0008000000 */
.L_x_25:
[----:B01----:R-:W-:Y:S05]  /*1930*/  @!P0 BRA `(.L_x_19) ;  /* 0x0000000000048947 */ /* 0x003fea0003800000 */
[----:B------:R-:W-:Y:S01]  /*1940*/  BPT.TRAP 0x1 ;  /* 0x000000040000795c */ /* 0x000fe20000300000 */
.L_x_19:
[----:B------:R-:W0:Y:S01]  /*1950*/  S2UR UR9, SR_CgaCtaId ;  /* 0x00000000000979c3 */ /* 0x000e220000008800 */
[----:B------:R-:W-:Y:S01]  /*1960*/  UMOV UR8, 0x400 ;  /* 0x0000040000087882 */ /* 0x000fe20000000000 */
[----:B------:R-:W-:Y:S01]  /*1970*/  SHF.L.U32 R3, R5, 0x1f, RZ ;  /* 0x0000001f05037819 */ /* 0x000fe200000006ff */
[----:B0-----:R-:W-:-:S04]  /*1980*/  ULEA UR8, UR9, UR8, 0x18 ;  /* 0x0000000809087291 */ /* 0x001fc8000f8ec03f */
[----:B------:R-:W-:-:S09]  /*1990*/  ULEA UR9, UR6, UR8, 0x3 ;  /* 0x0000000806097291 */ /* 0x000fd2000f8e183f */
[----:B------:R0:W1:Y:S01]  /*19a0*/  SYNCS.PHASECHK.TRANS64.TRYWAIT P1, [UR9], R3 ;  /* 0x00000003ff0075a7 */ /* 0x0000620008020149 */
[----:B------:R-:W-:Y:S05]  /*19b0*/  @!P0 BRA `(.L_x_20) ;  /* 0x0000000000048947 */ /* 0x000fea0003800000 */
[----:B------:R-:W-:Y:S01]  /*19c0*/  BPT.TRAP 0x1 ;  /* 0x000000040000795c */ /* 0x000fe20000300000 */
.L_x_20:
[----:B-1----:R-:W-:Y:S05]  /*19d0*/  @P1 BRA `(.L_x_21) ;  /* 0x0000000000081947 */ /* 0x002fea0003800000 */
[----:B------:R-:W1:Y:S02]  /*19e0*/  SYNCS.PHASECHK.TRANS64.TRYWAIT P1, [UR9], R3 ;  /* 0x00000003ff0075a7 */ /* 0x000e640008020149 */
[----:B-1----:R-:W-:Y:S05]  /*19f0*/  @!P1 BRA `(.L_x_22) ;  /* 0x000000a800709947 */ /* 0x002fea0003800000 */
.L_x_21:
[----:B------:R-:W-:Y:S01]  /*1a00*/  ULEA UR12, UR6, UR4, 0xc ;  /* 0x00000004060c7291 */ /* 0x000fe2000f8e603f */
[----:B------:R-:W-:Y:S01]  /*1a10*/  WARPGROUP.ARRIVE ;  /* 0x00000000000079c5 */ /* 0x000fe20000000000 */
[----:B------:R-:W-:Y:S01]  /*1a20*/  ULEA UR10, UR6, UR5, 0xb ;  /* 0x00000005060a7291 */ /* 0x000fe2000f8e583f */
[----:B------:R-:W-:Y:S01]  /*1a30*/  UMOV UR13, 0x40000040 ;  /* 0x40000040000d7882 */ /* 0x000fe20000000000 */
[----:B------:R-:W-:Y:S01]  /*1a40*/  UMOV UR15, 0x40000040 ;  /* 0x40000040000f7882 */ /* 0x000fe20000000000 */
[----:B------:R-:W-:Y:S01]  /*1a50*/  UIADD3 UR16, UR12, 0x400, URZ ;  /* 0x000004000c107890 */ /* 0x000fe2000fffe03f */
[----:B------:R-:W-:-:S03]  /*1a60*/  UMOV UR19, UR15 ;  /* 0x0000000f00137c82 */ /* 0x000fc60008000000 */
[----:B------:R-:W-:Y:S01]  /*1a70*/  UMOV UR14, UR10 ;  /* 0x0000000a000e7c82 */ /* 0x000fe20008000000 */
[----:B------:R-:W-:Y:S01]  /*1a80*/  UMOV UR17, 0x40000040 ;  /* 0x4000004000117882 */ /* 0x000fe20000000000 */
[----:B------:R-:W-:Y:S01]  /*1a90*/  HGMMA.64x128x8.F32.TF32 R88, gdesc[UR12], R88, gsb0 ;  /* 0x05e000000c5879f0 */ /* 0x000fe20008002858 */
[----:B------:R-:W-:Y:S02]  /*1aa0*/  UMOV UR18, UR14 ;  /* 0x0000000e00127c82 */ /* 0x000fe40008000000 */
        /* <DEDUP_REMOVED lines=89> */
[----:B------:R-:W-:Y:S01]  /*2040*/  BPT.TRAP 0x1 ;  /* 0x000000040000795c */ /* 0x000fe20000300000 */
.L_x_23:
[----:B------:R-:W-:Y:S01]  /*2050*/  ULEA UR8, UR7, UR8, 0x3 ;  /* 0x0000000807087291 */ /* 0x000fe2000f8e183f */
[----:B------:R-:W-:-:S03]  /*2060*/  ISETP.GT.U32.AND P1, PT, R19, 0x1, PT ;  /* 0x000000011300780c */ /* 0x000fc60003f24070 */
[----:B------:R-:W-:-:S04]  /*2070*/  UIADD3 UR8, UR8, 0x10, URZ ;  /* 0x0000001008087890 */ /* 0x000fc8000fffe03f */
[----:B------:R-:W-:-:S09]  /*2080*/  UPRMT UR8, URZ, 0x654, UR8 ;  /* 0x000006543f087896 */ /* 0x000fd20008000008 */
[----:B------:R-:W-:Y:S01]  /*2090*/  SYNCS.ARRIVE.TRANS64.RED.A1T0 RZ, [UR8], RZ ;  /* 0x000000ffffff79a7 */ /* 0x000fe20008100408 */
[----:B------:R-:W-:Y:S05]  /*20a0*/  @P1 BRA `(.L_x_24) ;  /* 0x0000000000041947 */ /* 0x000fea0003800000 */
[----:B------:R-:W-:Y:S01]  /*20b0*/  BPT.TRAP 0x1 ;  /* 0x000000040000795c */ /* 0x000fe20000300000 */
.L_x_24:
[----:B------:R-:W-:Y:S01]  /*20c0*/  UIADD3 UR6, UR6, 0x1, URZ ;  /* 0x0000000106067890 */ /* 0x000fe2000fffe03f */
[C---:B------:R-:W-:Y:S01]  /*20d0*/  ISETP.GT.AND P1, PT, R0.reuse, 0x1, PT ;  /* 0x000000010000780c */ /* 0x040fe20003f24270 */
[----:B------:R-:W-:Y:S01]  /*20e0*/  UIADD3 UR7, UR7, 0x1, URZ ;  /* 0x0000000107077890 */ /* 0x000fe2000fffe03f */
[----:B------:R-:W-:Y:S01]  /*20f0*/  VIADD R0, R0, 0xffffffff ;  /* 0xffffffff00007836 */ /* 0x000fe20000000000 */
[----:B------:R-:W-:Y:S02]  /*2100*/  UISETP.NE.AND UP0, UPT, UR6, 0x2, UPT ;  /* 0x000000020600788c */ /* 0x000fe4000bf05270 */
[----:B------:R-:W-:Y:S02]  /*2110*/  UISETP.NE.AND UP1, UPT, UR7, 0x2, UPT ;  /* 0x000000020700788c */ /* 0x000fe4000bf25270 */
[----:B------:R-:W-:Y:S02]  /*2120*/  USEL UR8, URZ, 0x1, UP0 ;  /* 0x000000013f087887 */ /* 0x000fe40008000000 */
[----:B------:R-:W-:-:S02]  /*2130*/  USEL UR6, UR6, URZ, UP0 ;  /* 0x0000003f06067287 */ /* 0x000fc40008000000 */
[----:B------:R-:W-:Y:S02]  /*2140*/  USEL UR7, UR7, URZ, UP1 ;  /* 0x0000003f07077287 */ /* 0x000fe40008800000 */
[----:B------:R-:W-:Y:S01]  /*2150*/  LOP3.LUT R5, R5, UR8, RZ, 0x3c, !PT ;  /* 0x0000000805057c12 */ /* 0x000fe2000f8e3cff */
[----:B------:R-:W-:Y:S09]  /*2160*/  @P1 BRA `(.L_x_25) ;  /* 0xfffffff400f01947 */ /* 0x000ff2000383ffff */
.L_x_18:
[----:B------:R-:W2:Y:S02]  /*2170*/  LDC R0, c[0x0][0x28c] ;  /* 0x0000a300ff007b82 */ /* 0x000ea40000000800 */
[----:B--2---:R-:W-:-:S13]  /*2180*/  ISETP.GE.AND P1, PT, R0, 0x1, PT ;  /* 0x000000010000780c */ /* 0x004fda0003f26270 */
[----:B------:R-:W-:Y:S05]  /*2190*/  @!P1 BRA `(.L_x_26) ;  /* 0x0000000000409947 */ /* 0x000fea0003800000 */
[----:B------:R-:W-:Y:S05]  /*21a0*/  @!P0 BRA `(.L_x_27) ;  /* 0x0000000000048947 */ /* 0x000fea0003800000 */
[----:B------:R-:W-:Y:S01]  /*21b0*/  BPT.TRAP 0x1 ;  /* 0x000000040000795c */ /* 0x000fe20000300000 */
.L_x_27:
[----:B------:R-:W2:Y:S01]  /*21c0*/  S2UR UR6, SR_CgaCtaId ;  /* 0x00000000000679c3 */ /* 0x000ea20000008800 */
[----:B------:R-:W-:Y:S01]  /*21d0*/  UISETP.LT.AND UP0, UPT, UR40, 0x1, UPT ;  /* 0x000000012800788c */ /* 0x000fe2000bf01270 */
[----:B------:R-:W-:Y:S01]  /*21e0*/  ISETP.GT.U32.AND P0, PT, R19, 0x1, PT ;  /* 0x000000011300780c */ /* 0x000fe20003f04070 */
[----:B------:R-:W-:Y:S02]  /*21f0*/  UMOV UR5, 0x400 ;  /* 0x0000040000057882 */ /* 0x000fe40000000000 */
[----:B------:R-:W-:-:S04]  /*2200*/  USEL UR4, UR40, 0x1, UP0 ;  /* 0x0000000128047887 */ /* 0x000fc80008000000 */
[----:B------:R-:W-:-:S04]  /*2210*/  UIADD3 UR4, UR39, UR40, -UR4 ;  /* 0x0000002827047290 */ /* 0x000fc8000fffe804 */
[----:B------:R-:W-:-:S04]  /*2220*/  USHF.L.U32 UR4, UR4, 0x3, URZ ;  /* 0x0000000304047899 */ /* 0x000fc8000800063f */
[----:B------:R-:W-:Y:S02]  /*2230*/  ULOP3.LUT UR4, UR4, 0x8, URZ, 0xc0, !UPT ;  /* 0x0000000804047892 */ /* 0x000fe4000f8ec03f */
[----:B--2---:R-:W-:-:S04]  /*2240*/  ULEA UR5, UR6, UR5, 0x18 ;  /* 0x0000000506057291 */ /* 0x004fc8000f8ec03f */
[----:B------:R-:W-:-:S04]  /*2250*/  UIADD3 UR4, UR5, 0x10, UR4 ;  /* 0x0000001005047890 */ /* 0x000fc8000fffe004 */
[----:B------:R-:W-:-:S09]  /*2260*/  UPRMT UR4, URZ, 0x654, UR4 ;  /* 0x000006543f047896 */ /* 0x000fd20008000004 */
[----:B------:R-:W-:Y:S01]  /*2270*/  SYNCS.ARRIVE.TRANS64.RED.A1T0 RZ, [UR4], RZ ;  /* 0x000000ffffff79a7 */ /* 0x000fe20008100404 */
[----:B------:R-:W-:Y:S05]  /*2280*/  @P0 BRA `(.L_x_26) ;  /* 0x0000000000040947 */ /* 0x000fea0003800000 */
[----:B------:R-:W-:Y:S01]  /*2290*/  BPT.TRAP 0x1 ;  /* 0x000000040000795c */ /* 0x000fe20000300000 */
.L_x_26:
[----:B------:R-:W2:Y:S01]  /*22a0*/  LDC R6, c[0x0][0x288] ;  /* 0x0000a200ff067b82 */ /* 0x000ea20000000800 */
[----:B01----:R-:W-:Y:S01]  /*22b0*/  LOP3.LUT R4, R18, 0x60, RZ, 0xc0, !PT ;  /* 0x0000006012047812 */ /* 0x003fe200078ec0ff */
[----:B------:R-:W-:Y:S01]  /*22c0*/  UIADD3 UR39, UR40, UR39, URZ ;  /* 0x0000002728277290 */ /* 0x000fe2000fffe03f */
[----:B------:R-:W-:Y:S01]  /*22d0*/  LOP3.LUT R0, R22, 0x1, RZ, 0xc0, !PT ;  /* 0x0000000116007812 */ /* 0x000fe200078ec0ff */
[----:B------:R-:W-:Y:S01]  /*22e0*/  IMAD.SHL.U32 R13, R153, 0x80, RZ ;  /* 0x00000080990d7824 */ /* 0x000fe200078e00ff */
[----:B------:R-:W-:Y:S01]  /*22f0*/  SHF.R.U32.HI R3, RZ, 0x2, R18 ;  /* 0x00000002ff037819 */ /* 0x000fe20000011612 */
[----:B------:R-:W-:Y:S01]  /*2300*/  USHF.R.U32.HI UR4, URZ, 0x1, UR39 ;  /* 0x000000013f047899 */ /* 0x000fe20008011627 */
[----:B------:R-:W-:Y:S01]  /*2310*/  SHF.R.U32.HI R10, RZ, 0x1, R4 ;  /* 0x00000001ff0a7819 */ /* 0x000fe20000011604 */
[----:B------:R-:W-:Y:S01]  /*2320*/  IMAD.SHL.U32 R4, R0, 0x40, RZ ;  /* 0x0000004000047824 */ /* 0x000fe200078e00ff */
[----:B------:R-:W-:Y:S01]  /*2330*/  LOP3.LUT R3, R3, 0x7, RZ, 0xc0, !PT ;  /* 0x0000000703037812 */ /* 0x000fe200078ec0ff */
[----:B------:R-:W-:Y:S01]  /*2340*/  IMAD.SHL.U32 R15, R152, 0x100, RZ ;  /* 0x00000100980f7824 */ /* 0x000fe200078e00ff */
[----:B------:R-:W-:Y:S01]  /*2350*/  ULOP3.LUT UR4, UR4, 0x1, URZ, 0xc0, !UPT ;  /* 0x0000000104047892 */ /* 0x000fe2000f8ec03f */
[----:B------:R-:W-:Y:S01]  /*2360*/  SHF.R.S32.HI R21, RZ, 0x1f, R23 ;  /* 0x0000001fff157819 */ /* 0x000fe20000011417 */
[----:B------:R-:W-:Y:S01]  /*2370*/  ULDC UR8, c[0x0][0x284] ;  /* 0x0000a10000087ab9 */ /* 0x000fe20000000800 */
[--C-:B------:R-:W-:Y:S01]  /*2380*/  IADD3 R5, RZ, -R10, -R3.reuse ;  /* 0x8000000aff057210 */ /* 0x100fe20007ffe803 */
[----:B------:R-:W-:Y:S01]  /*2390*/  UISETP.GT.U32.AND UP1, UPT, UR39, 0x1, UPT ;  /* 0x000000012700788c */ /* 0x000fe2000bf24070 */
[----:B------:R-:W-:Y:S01]  /*23a0*/  LOP3.LUT R3, R4, 0x40, R3, 0xe2, !PT ;  /* 0x0000004004037812 */ /* 0x000fe200078ee203 */
[----:B------:R-:W-:Y:S01]  /*23b0*/  UISETP.NE.U32.AND UP0, UPT, UR4, 0x1, UPT ;  /* 0x000000010400788c */ /* 0x000fe2000bf05070 */
[----:B------:R-:W-:Y:S01]  /*23c0*/  LOP3.LUT R4, R18, 0x3, RZ, 0xc0, !PT ;  /* 0x0000000312047812 */ /* 0x000fe200078ec0ff */
[----:B------:R-:W-:Y:S01]  /*23d0*/  ULDC.64 UR6, c[0x0][0x5d0] ;  /* 0x0001740000067ab9 */ /* 0x000fe20000000a00 */
[----:B------:R-:W-:Y:S01]  /*23e0*/  UISETP.LT.U32.AND UP1, UPT, UR40, 0x2, UP1 ;  /* 0x000000022800788c */ /* 0x000fe20008f21070 */
[----:B------:R-:W-:Y:S01]  /*23f0*/  IMAD.WIDE R8, R152, 0x100, RZ ;  /* 0x0000010098087825 */ /* 0x000fe200078e02ff */
[----:B------:R-:W-:Y:S01]  /*2400*/  UISETP.GT.U32.AND UP0, UPT, UR40, 0x1, !UP0 ;  /* 0x000000012800788c */ /* 0x000fe2000c704070 */
[----:B--2---:R-:W-:-:S02]  /*2410*/  ISETP.GE.AND P0, PT, R13, R6, PT ;  /* 0x000000060d00720c */ /* 0x004fc40003f06270 */
[----:B------:R-:W-:Y:S01]  /*2420*/  IMAD R12, R4, -0x2, R6 ;  /* 0xfffffffe040c7824 */ /* 0x000fe200078e0206 */
[----:B------:R-:W-:Y:S01]  /*2430*/  USEL UR5, URZ, 0x1, !UP1 ;  /* 0x000000013f057887 */ /* 0x000fe2000c800000 */
[----:B------:R-:W-:Y:S01]  /*2440*/  IMAD.SHL.U32 R6, R18, 0x2, RZ ;  /* 0x0000000212067824 */ /* 0x000fe200078e00ff */
[----:B------:R-:W-:Y:S01]  /*2450*/  ISETP.GE.OR P0, PT, R15, UR8, P0 ;  /* 0x000000080f007c0c */ /* 0x000fe20008706670 */
[----:B------:R-:W-:Y:S01]  /*2460*/  IMAD R4, R21, UR6, RZ ;  /* 0x0000000615047c24 */ /* 0x000fe2000f8e02ff */
[----:B------:R-:W-:Y:S01]  /*2470*/  USEL UR4, URZ, 0x1, !UP0 ;  /* 0x000000013f047887 */ /* 0x000fe2000c000000 */
[----:B------:R-:W-:Y:S01]  /*2480*/  IMAD R0, R0, -0x40, R5 ;  /* 0xffffffc000007824 */ /* 0x000fe200078e0205 */
[----:B------:R-:W-:Y:S01]  /*2490*/  LOP3.LUT R6, R13, 0x6, R6, 0xf8, !PT ;  /* 0x000000060d067812 */ /* 0x000fe200078ef806 */
[----:B------:R-:W-:Y:S01]  /*24a0*/  IMAD R11, R23, UR7, R4 ;  /* 0x00000007170b7c24 */ /* 0x000fe2000f8e0204 */
[----:B------:R-:W-:Y:S01]  /*24b0*/  LOP3.LUT R153, R8, R3, R10, 0xfe, !PT ;  /* 0x0000000308997212 */ /* 0x000fe200078efe0a */
[----:B------:R-:W-:Y:S01]  /*24c0*/  ULOP3.LUT UR39, UR39, 0x1, URZ, 0xc0, !UPT ;  /* 0x0000000127277892 */ /* 0x000fe2000f8ec03f */
[----:B------:R-:W-:Y:S01]  /*24d0*/  SHF.R.S32.HI R7, RZ, 0x1f, R6 ;  /* 0x0000001fff077819 */ /* 0x000fe20000011406 */
[----:B------:R-:W-:Y:S01]  /*24e0*/  ULOP3.LUT UR38, UR4, UR38, UR5, 0x96, !UPT ;  /* 0x0000002604267292 */ /* 0x000fe2000f8e9605 */
[----:B------:R-:W-:Y:S01]  /*24f0*/  IADD3 R3, -R15, UR8, R0 ;  /* 0x000000080f037c10 */ /* 0x000fe2000fffe100 */
[----:B------:R-:W-:-:S02]  /*2500*/  IMAD.IADD R0, R12, 0x1, -R13 ;  /* 0x000000010c007824 */ /* 0x000fc400078e0a0d */
[----:B------:R-:W-:-:S04]  /*2510*/  IMAD.WIDE.U32 R4, R23, UR6, R6 ;  /* 0x0000000617047c25 */ /* 0x000fc8000f8e0006 */
[----:B------:R-:W-:Y:S02]  /*2520*/  IMAD.IADD R11, R5, 0x1, R11 ;  /* 0x00000001050b7824 */ /* 0x000fe400078e020b */
[----:B------:R-:W-:Y:S02]  /*2530*/  IMAD.MOV.U32 R152, RZ, RZ, -0x1 ;  /* 0xffffffffff987424 */ /* 0x000fe400078e00ff */
[----:B------:R-:W-:Y:S01]  /*2540*/  IMAD.MOV.U32 R10, RZ, RZ, R4 ;  /* 0x000000ffff0a7224 */ /* 0x000fe200078e0004 */
[----:B------:R-:W-:Y:S06]  /*2550*/  @P0 BRA `(.L_x_28) ;  /* 0x0000008000640947 */ /* 0x000fec0003800000 */
[----:B------:R-:W0:Y:S01]  /*2560*/  LDC.64 R4, c[0x0][0x5c8] ;  /* 0x00017200ff047b82 */ /* 0x000e220000000a00 */
[----:B-----5:R-:W-:Y:S01]  /*2570*/  FSETP.NEU.AND P0, PT, R155, RZ, PT ;  /* 0x000000ff9b00720b */ /* 0x020fe20003f0d000 */
[----:B------:R-:W-:Y:S01]  /*2580*/  BSSY B0, `(.L_x_28) ;  /* 0x0000816000007945 */ /* 0x000fe20003800000 */
[----:B------:R-:W-:-:S04]  /*2590*/  ISETP.GT.AND P3, PT, R3, RZ, PT ;  /* 0x000000ff0300720c */ /* 0x000fc80003f64270 */
[----:B------:R-:W-:Y:S01]  /*25a0*/  ISETP.GT.AND P2, PT, R0, RZ, P3 ;  /* 0x000000ff0000720c */ /* 0x000fe20001f44270 */
[-C--:B0-----:R-:W-:Y:S02]  /*25b0*/  IMAD R12, R9, R4.reuse, RZ ;  /* 0x00000004090c7224 */ /* 0x081fe400078e02ff */
[----:B------:R-:W-:-:S04]  /*25c0*/  IMAD.WIDE.U32 R168, R153, R4, R10 ;  /* 0x0000000499a87225 */ /* 0x000fc800078e000a */
[----:B------:R-:W-:-:S04]  /*25d0*/  IMAD R11, R153, R5, R12 ;  /* 0x00000005990b7224 */ /* 0x000fc800078e020c */
[----:B------:R-:W-:Y:S01]  /*25e0*/  IMAD.IADD R171, R169, 0x1, R11 ;  /* 0x00000001a9ab7824 */ /* 0x000fe200078e020b */
[----:B------:R-:W-:Y:S06]  /*25f0*/  @!P0 BRA `(.L_x_29) ;  /* 0x0000005c00148947 */ /* 0x000fec0003800000 */
[----:B------:R-:W0:Y:S01]  /*2600*/  LDC.64 R12, c[0x0][0x5b8] ;  /* 0x00016e00ff0c7b82 */ /* 0x000e220000000a00 */
[----:B------:R-:W-:-:S07]  /*2610*/  ULDC.64 UR4, c[0x0][0x5c0] ;  /* 0x0001700000047ab9 */ /* 0x000fce0000000a00 */
[----:B------:R-:W1:Y:S08]  /*2620*/  LDC.64 R14, c[0x0][0x5b0] ;  /* 0x00016c00ff0e7b82 */ /* 0x000e700000000a00 */
[----:B------:R-:W2:Y:S01]  /*2630*/  LDC.64 R10, c[0x0][0x5a8] ;  /* 0x00016a00ff0a7b82 */ /* 0x000ea20000000a00 */
[----:B0-----:R-:W-:-:S04]  /*2640*/  IMAD R20, R21, R12, RZ ;  /* 0x0000000c15147224 */ /* 0x001fc800078e02ff */
[C---:B------:R-:W-:Y:S02]  /*2650*/  IMAD R13, R23.reuse, R13, R20 ;  /* 0x0000000d170d7224 */ /* 0x040fe400078e0214 */
[----:B------:R-:W-:-:S04]  /*2660*/  IMAD.WIDE.U32 R20, R23, R12, R6 ;  /* 0x0000000c17147225 */ /* 0x000fc800078e0006 */
[----:B-1----:R-:W-:Y:S02]  /*2670*/  IMAD R156, R9, R14, RZ ;  /* 0x0000000e099c7224 */ /* 0x002fe400078e02ff */
[----:B------:R-:W-:Y:S02]  /*2680*/  IMAD.IADD R157, R21, 0x1, R13 ;  /* 0x00000001159d7824 */ /* 0x000fe400078e020d */
[----:B------:R-:W-:Y:S02]  /*2690*/  IMAD R173, R153, R15, R156 ;  /* 0x0000000f99ad7224 */ /* 0x000fe400078e029c */
[----:B------:R-:W-:-:S04]  /*26a0*/  IMAD.MOV.U32 R156, RZ, RZ, R20 ;  /* 0x000000ffff9c7224 */ /* 0x000fc800078e0014 */
[----:B------:R-:W-:-:S04]  /*26b0*/  IMAD.WIDE.U32 R158, R153, R14, R156 ;  /* 0x0000000e999e7225 */ /* 0x000fc800078e009c */
[----:B------:R-:W-:Y:S01]  /*26c0*/  IMAD.IADD R159, R159, 0x1, R173 ;  /* 0x000000019f9f7824 */ /* 0x000fe200078e02ad */
[----:B--2---:R-:W-:-:S04]  /*26d0*/  LEA R160, P0, R158, R10, 0x2 ;  /* 0x0000000a9ea07211 */ /* 0x004fc800078010ff */
[----:B------:R-:W-:-:S05]  /*26e0*/  LEA.HI.X R161, R158, R11, R159, 0x2, P0 ;  /* 0x0000000b9ea17211 */ /* 0x000fca00000f149f */
[----:B------:R0:W2:Y:S01]  /*26f0*/  @P2 LDG.E.LTC128B R167, desc[UR36][R160.64] ;  /* 0x00000024a0a72981 */ /* 0x0000a2000c1e1920 */
[----:B------:R-:W-:Y:S01]  /*2700*/  LEA R158, P0, R168, UR4, 0x2 ;  /* 0x00000004a89e7c11 */ /* 0x000fe2000f8010ff */
[----:B------:R-:W-:Y:S01]  /*2710*/  IMAD.WIDE.U32 R162, R153, R14, R6 ;  /* 0x0000000e99a27225 */ /* 0x000fe200078e0006 */
[----:B------:R-:W-:Y:S01]  /*2720*/  ISETP.GT.AND P1, PT, R0, 0x1, P3 ;  /* 0x000000010000780c */ /* 0x000fe20001f24270 */
[----:B------:R-:W-:Y:S01]  /*2730*/  BSSY B1, `(.L_x_30) ;  /* 0x0000011000017945 */ /* 0x000fe20003800000 */
[----:B------:R-:W-:Y:S01]  /*2740*/  LEA.HI.X R159, R168, UR5, R171, 0x2, P0 ;  /* 0x00000005a89f7c11 */ /* 0x000fe200080f14ab */
[----:B------:R-:W-:Y:S01]  /*2750*/  IMAD.IADD R163, R173, 0x1, R163 ;  /* 0x00000001ada37824 */ /* 0x000fe200078e02a3 */
[C---:B0-----:R-:W-:Y:S01]  /*2760*/  SHF.L.U64.HI R161, R14.reuse, 0x3, R15 ;  /* 0x000000030ea17819 */ /* 0x041fe2000001020f */
[----:B------:R-:W-:-:S04]  /*2770*/  IMAD.SHL.U32 R160, R14, 0x8, RZ ;  /* 0x000000080ea07824 */ /* 0x000fc800078e00ff */
[----:B------:R-:W-:Y:S01]  /*2780*/  IMAD.WIDE.U32 R170, R153, R14, R160 ;  /* 0x0000000e99aa7225 */ /* 0x000fe200078e00a0 */
[----:B--2---:R-:W-:-:S05]  /*2790*/  LOP3.LUT R164, R167, 0xffffe000, RZ, 0xc0, !PT ;  /* 0xffffe000a7a47812 */ /* 0x004fca00078ec0ff */
[----:B------:R-:W-:Y:S01]  /*27a0*/  FMUL R169, R164, R155 ;  /* 0x0000009ba4a97220 */ /* 0x000fe20000400000 */
[----:B------:R-:W-:-:S04]  /*27b0*/  IMAD.WIDE.U32 R164, R23, R12, R162 ;  /* 0x0000000c17a47225 */ /* 0x000fc800078e00a2 */
[----:B------:R-:W-:Y:S01]  /*27c0*/  FFMA R169, R88, R154, R169 ;  /* 0x0000009a58a97223 */ /* 0x000fe200000000a9 */
[----:B------:R-:W-:Y:S01]  /*27d0*/  IMAD.IADD R88, R13, 0x1, R165 ;  /* 0x000000010d587824 */ /* 0x000fe200078e02a5 */
[----:B------:R-:W-:-:S03]  /*27e0*/  LEA R162, P0, R164, R10, 0x2 ;  /* 0x0000000aa4a27211 */ /* 0x000fc600078010ff */
[----:B------:R-:W-:Y:S02]  /*27f0*/  F2FP.TF32.F32.PACK_B R169, R169 ;  /* 0x000000a9ffa9723e */ /* 0x000fe400024050ff */
[----:B------:R-:W-:-:S03]  /*2800*/  LEA.HI.X R163, R164, R11, R88, 0x2, P0 ;  /* 0x0000000ba4a37211 */ /* 0x000fc600000f1458 */
[----:B------:R0:W-:Y:S01]  /*2810*/  @P2 STG.E desc[UR36][R158.64], R169 ;  /* 0x000000a99e002986 */ /* 0x0001e2000c101924 */
[----:B------:R-:W-:Y:S05]  /*2820*/  @!P1 BRA `(.L_x_31) ;  /* 0x0000000000049947 */ /* 0x000fea0003800000 */
[----:B------:R1:W5:Y:S02]  /*2830*/  LDG.E.LTC128B R167, desc[UR36][R162.64+0x4] ;  /* 0x00000424a2a77981 */ /* 0x000364000c1e1920 */
.L_x_31:
[----:B------:R-:W-:Y:S05]  /*2840*/  BSYNC B1 ;  /* 0x0000000000017941 */ /* 0x000fea0003800000 */
.L_x_30:
[----:B-----5:R-:W-:Y:S01]  /*2850*/  LOP3.LUT R88, R167, 0xffffe000, RZ, 0xc0, !PT ;  /* 0xffffe000a7587812 */ /* 0x020fe200078ec0ff */
[----:B0-----:R-:W-:Y:S01]  /*2860*/  IMAD.IADD R169, R173, 0x1, R171 ;  /* 0x00000001ada97824 */ /* 0x001fe200078e02ab */
[----:B------:R-:W-:Y:S01]  /*2870*/  ISETP.GT.AND P0, PT, R3, 0x8, PT ;  /* 0x000000080300780c */ /* 0x000fe20003f04270 */
[----:B------:R-:W-:Y:S01]  /*2880*/  IMAD.MOV.U32 R172, RZ, RZ, R167 ;  /* 0x000000ffffac7224 */ /* 0x000fe200078e00a7 */
[----:B------:R-:W-:Y:S01]  /*2890*/  IADD3 R164, P4, R20, R170, RZ ;  /* 0x000000aa14a47210 */ /* 0x000fe20007f9e0ff */
[----:B------:R-:W-:Y:S01]  /*28a0*/  FMUL R88, R88, R155 ;  /* 0x0000009b58587220 */ /* 0x000fe20000400000 */
[----:B------:R-:W-:-:S03]  /*28b0*/  ISETP.GT.AND P2, PT, R0, RZ, P0 ;  /* 0x000000ff0000720c */ /* 0x000fc60000744270 */
[----:B------:R-:W-:Y:S01]  /*28c0*/  FFMA R173, R89, R154, R88 ;  /* 0x0000009a59ad7223 */ /* 0x000fe20000000058 */
[----:B------:R-:W-:Y:S01]  /*28d0*/  IMAD.X R165, R169, 0x1, R157, P4 ;  /* 0x00000001a9a57824 */ /* 0x000fe200020e069d */
[----:B------:R-:W-:-:S03]  /*28e0*/  LEA R88, P4, R164, R10, 0x2 ;  /* 0x0000000aa4587211 */ /* 0x000fc600078810ff */
[----:B------:R-:W-:Y:S02]  /*28f0*/  F2FP.TF32.F32.PACK_B R173, R173 ;  /* 0x000000adffad723e */ /* 0x000fe400024050ff */
[----:B------:R-:W-:-:S03]  /*2900*/  LEA.HI.X R89, R164, R11, R165, 0x2, P4 ;  /* 0x0000000ba4597211 */ /* 0x000fc600020f14a5 */
[----:B------:R0:W-:Y:S04]  /*2910*/  @P1 STG.E desc[UR36][R158.64+0x4], R173 ;  /* 0x000004ad9e001986 */ /* 0x0001e8000c101924 */
[----:B------:R2:W3:Y:S01]  /*2920*/  @P2 LDG.E.LTC128B R172, desc[UR36][R88.64] ;  /* 0x0000002458ac2981 */ /* 0x0004e2000c1e1920 */
[----:B------:R-:W-:Y:S01]  /*2930*/  IMAD.SHL.U32 R165, R4, 0x20, RZ ;  /* 0x0000002004a57824 */ /* 0x000fe200078e00ff */
[----:B------:R-:W-:Y:S01]  /*2940*/  IADD3 R170, P1, R6, R170, RZ ;  /* 0x000000aa06aa7210 */ /* 0x000fe20007f3e0ff */
[----:B------:R-:W-:Y:S03]  /*2950*/  BSSY B1, `(.L_x_32) ;  /* 0x0000011000017945 */ /* 0x000fe60003800000 */
[----:B------:R-:W-:Y:S01]  /*2960*/  IADD3 R168, P4, R165, R158, RZ ;  /* 0x0000009ea5a87210 */ /* 0x000fe20007f9e0ff */
[----:B------:R-:W-:Y:S01]  /*2970*/  IMAD.X R171, R7, 0x1, R169, P1 ;  /* 0x0000000107ab7824 */ /* 0x000fe200008e06a9 */
[----:B------:R-:W-:Y:S01]  /*2980*/  ISETP.GT.AND P1, PT, R0, 0x1, P0 ;  /* 0x000000010000780c */ /* 0x000fe20000724270 */
[----:B------:R-:W-:-:S03]  /*2990*/  IMAD.WIDE.U32 R170, R23, R12, R170 ;  /* 0x0000000c17aa7225 */ /* 0x000fc600078e00aa */
[----:B--2---:R-:W-:Y:S02]  /*29a0*/  LEA R88, P5, R170, R10, 0x2 ;  /* 0x0000000aaa587211 */ /* 0x004fe400078a10ff */
[----:B---3--:R-:W-:-:S05]  /*29b0*/  LOP3.LUT R164, R172, 0xffffe000, RZ, 0xc0, !PT ;  /* 0xffffe000aca47812 */ /* 0x008fca00078ec0ff */
[----:B------:R-:W-:-:S04]  /*29c0*/  FMUL R167, R164, R155 ;  /* 0x0000009ba4a77220 */ /* 0x000fc80000400000 */
[----:B------:R-:W-:Y:S01]  /*29d0*/  FFMA R175, R90, R154, R167 ;  /* 0x0000009a5aaf7223 */ /* 0x000fe200000000a7 */
[----:B------:R-:W-:Y:S01]  /*29e0*/  SHF.L.U64.HI R167, R4, 0x5, R5 ;  /* 0x0000000504a77819 */ /* 0x000fe20000010205 */
[----:B------:R-:W-:-:S03]  /*29f0*/  IMAD.IADD R90, R13, 0x1, R171 ;  /* 0x000000010d5a7824 */ /* 0x000fc600078e02ab */
[----:B------:R-:W-:Y:S01]  /*2a00*/  F2FP.TF32.F32.PACK_B R175, R175 ;  /* 0x000000afffaf723e */ /* 0x000fe200024050ff */
[----:B------:R-:W-:Y:S01]  /*2a10*/  IMAD.X R169, R167, 0x1, R159, P4 ;  /* 0x00000001a7a97824 */ /* 0x000fe200020e069f */
[----:B------:R-:W-:-:S04]  /*2a20*/  LEA.HI.X R89, R170, R11, R90, 0x2, P5 ;  /* 0x0000000baa597211 */ /* 0x000fc800028f145a */
[----:B------:R0:W-:Y:S01]  /*2a30*/  @P2 STG.E desc[UR36][R168.64], R175 ;  /* 0x000000afa8002986 */ /* 0x0001e2000c101924 */
[----:B------:R-:W-:Y:S05]  /*2a40*/  @!P1 BRA `(.L_x_33) ;  /* 0x0000000000049947 */ /* 0x000fea0003800000 */
[----:B------:R2:W5:Y:S02]  /*2a50*/  LDG.E.LTC128B R172, desc[UR36][R88.64+0x4] ;  /* 0x0000042458ac7981 */ /* 0x000564000c1e1920 */
.L_x_33:
[----:B------:R-:W-:Y:S05]  /*2a60*/  BSYNC B1 ;  /* 0x0000000000017941 */ /* 0x000fea0003800000 */
.L_x_32:
[----:B-----5:R-:W-:Y:S01]  /*2a70*/  LOP3.LUT R90, R172, 0xffffe000, RZ, 0xc0, !PT ;  /* 0xffffe000ac5a7812 */ /* 0x020fe200078ec0ff */
[----:B------:R-:W-:Y:S01]  /*2a80*/  BSSY B1, `(.L_x_34) ;  /* 0x000000a000017945 */ /* 0x000fe20003800000 */
[----:B------:R-:W-:-:S03]  /*2a90*/  ISETP.GT.AND P2, PT, R0, 0x8, P3 ;  /* 0x000000080000780c */ /* 0x000fc60001f44270 */
[----:B------:R-:W-:-:S04]  /*2aa0*/  FMUL R90, R90, R155 ;  /* 0x0000009b5a5a7220 */ /* 0x000fc80000400000 */
[----:B------:R-:W-:Y:S01]  /*2ab0*/  FFMA R171, R91, R154, R90 ;  /* 0x0000009a5bab7223 */ /* 0x000fe2000000005a */
[----:B------:R-:W-:Y:S02]  /*2ac0*/  @P1 IMAD.MOV.U32 R90, RZ, RZ, R168 ;  /* 0x000000ffff5a1224 */ /* 0x000fe400078e00a8 */
[----:B------:R-:W-:Y:S02]  /*2ad0*/  @P1 IMAD.MOV.U32 R91, RZ, RZ, R169 ;  /* 0x000000ffff5b1224 */ /* 0x000fe400078e00a9 */
[----:B------:R-:W-:-:S05]  /*2ae0*/  F2FP.TF32.F32.PACK_B R171, R171 ;  /* 0x000000abffab723e */ /* 0x000fca00024050ff */
[----:B------:R3:W-:Y:S01]  /*2af0*/  @P1 STG.E desc[UR36][R90.64+0x4], R171 ;  /* 0x000004ab5a001986 */ /* 0x0007e2000c101924 */
[----:B------:R-:W-:Y:S05]  /*2b00*/  @!P2 BRA `(.L_x_35) ;  /* 0x000000000004a947 */ /* 0x000fea0003800000 */
[----:B------:R4:W5:Y:S02]  /*2b10*/  LDG.E.LTC128B R172, desc[UR36][R162.64+0x20] ;  /* 0x00002024a2ac7981 */ /* 0x000964000c1e1920 */
.L_x_35:
[----:B------:R-:W-:Y:S05]  /*2b20*/  BSYNC B1 ;  /* 0x0000000000017941 */ /* 0x000fea0003800000 */
.L_x_34:
[----:B---3-5:R-:W-:Y:S01]  /*2b30*/  LOP3.LUT R90, R172, 0xffffe000, RZ, 0xc0, !PT ;  /* 0xffffe000ac5a7812 */ /* 0x028fe200078ec0ff */
[----:B------:R-:W-:Y:S01]  /*2b40*/  BSSY B1, `(.L_x_36) ;  /* 0x000000a000017945 */ /* 0x000fe20003800000 */
[----:B------:R-:W-:-:S03]  /*2b50*/  ISETP.GT.AND P1, PT, R0, 0x9, P3 ;  /* 0x000000090000780c */ /* 0x000fc60001f24270 */
[----:B------:R-:W-:Y:S01]  /*2b60*/  FMUL R91, R90, R155 ;  /* 0x0000009b5a5b7220 */ /* 0x000fe20000400000 */
[----:B------:R-:W-:-:S03]  /*2b70*/  @P2 IMAD.MOV.U32 R90, RZ, RZ, R158 ;  /* 0x000000ffff5a2224 */ /* 0x000fc600078e009e */
[----:B------:R-:W-:Y:S01]  /*2b80*/  FFMA R171, R92, R154, R91 ;  /* 0x0000009a5cab7223 */ /* 0x000fe2000000005b */
[----:B------:R-:W-:-:S04]  /*2b90*/  @P2 IMAD.MOV.U32 R91, RZ, RZ, R159 ;  /* 0x000000ffff5b2224 */ /* 0x000fc800078e009f */
[----:B------:R-:W-:-:S05]  /*2ba0*/  F2FP.TF32.F32.PACK_B R171, R171 ;  /* 0x000000abffab723e */ /* 0x000fca00024050ff */
[----:B------:R3:W-:Y:S01]  /*2bb0*/  @P2 STG.E desc[UR36][R90.64+0x20], R171 ;  /* 0x000020ab5a002986 */ /* 0x0007e2000c101924 */
[----:B------:R-:W-:Y:S05]  /*2bc0*/  @!P1 BRA `(.L_x_37) ;  /* 0x0000000000049947 */ /* 0x000fea0003800000 */
[----:B------:R0:W5:Y:S02]  /*2bd0*/  LDG.E.LTC128B R172, desc[UR36][R162.64+0x24] ;  /* 0x00002424a2ac7981 */ /* 0x000164000c1e1920 */
.L_x_37:
[----:B------:R-:W-:Y:S05]  /*2be0*/  BSYNC B1 ;  /* 0x0000000000017941 */ /* 0x000fea0003800000 */
.L_x_36:
[----:B---3-5:R-:W-:Y:S01]  /*2bf0*/  LOP3.LUT R90, R172, 0xffffe000, RZ, 0xc0, !PT ;  /* 0xffffe000ac5a7812 */ /* 0x028fe200078ec0ff */
[----:B------:R-:W-:Y:S01]  /*2c00*/  @P1 IMAD.MOV.U32 R91, RZ, RZ, R159 ;  /* 0x000000ffff5b1224 */ /* 0x000fe200078e009f */
[----:B------:R-:W-:Y:S01]  /*2c10*/  ISETP.GT.AND P2, PT, R0, 0x8, P0 ;  /* 0x000000080000780c */ /* 0x000fe20000744270 */
[----:B------:R-:W-:Y:S02]  /*2c20*/  BSSY B1, `(.L_x_38) ;  /* 0x0000008000017945 */ /* 0x000fe40003800000 */
[----:B------:R-:W-:-:S04]  /*2c30*/  FMUL R90, R90, R155 ;  /* 0x0000009b5a5a7220 */ /* 0x000fc80000400000 */
[----:B------:R-:W-:Y:S01]  /*2c40*/  FFMA R93, R93, R154, R90 ;  /* 0x0000009a5d5d7223 */ /* 0x000fe2000000005a */
[----:B------:R-:W-:-:S04]  /*2c50*/  @P1 IMAD.MOV.U32 R90, RZ, RZ, R158 ;  /* 0x000000ffff5a1224 */ /* 0x000fc800078e009e */
[----:B------:R-:W-:-:S05]  /*2c60*/  F2FP.TF32.F32.PACK_B R93, R93 ;  /* 0x0000005dff5d723e */ /* 0x000fca00024050ff */
[----:B------:R3:W-:Y:S01]  /*2c70*/  @P1 STG.E desc[UR36][R90.64+0x24], R93 ;  /* 0x0000245d5a001986 */ /* 0x0007e2000c101924 */
[----:B------:R-:W-:Y:S05]  /*2c80*/  @!P2 BRA `(.L_x_39) ;  /* 0x000000000004a947 */ /* 0x000fea0003800000 */
[----:B------:R0:W5:Y:S02]  /*2c90*/  LDG.E.LTC128B R172, desc[UR36][R88.64+0x20] ;  /* 0x0000202458ac7981 */ /* 0x000164000c1e1920 */
.L_x_39:
[----:B------:R-:W-:Y:S05]  /*2ca0*/  BSYNC B1 ;  /* 0x0000000000017941 */ /* 0x000fea0003800000 */
.L_x_38:
        /* <DEDUP_REMOVED lines=11> */
.L_x_41:
[----:B------:R-:W-:Y:S05]  /*2d60*/  BSYNC B1 ;  /* 0x0000000000017941 */ /* 0x000fea0003800000 */
.L_x_40:
        /* <DEDUP_REMOVED lines=11> */
.L_x_43:
[----:B------:R-:W-:Y:S05]  /*2e20*/  BSYNC B1 ;  /* 0x0000000000017941 */ /* 0x000fea0003800000 */
.L_x_42:
        /* <DEDUP_REMOVED lines=11> */
.L_x_45:
[----:B------:R-:W-:Y:S05]  /*2ee0*/  BSYNC B1 ;  /* 0x0000000000017941 */ /* 0x000fea0003800000 */
.L_x_44:
        /* <DEDUP_REMOVED lines=11> */
.L_x_47:
[----:B------:R-:W-:Y:S05]  /*2fa0*/  BSYNC B1 ;  /* 0x0000000000017941 */ /* 0x000fea0003800000 */
.L_x_46:
        /* <DEDUP_REMOVED lines=11> */
.L_x_49:
[----:B------:R-:W-:Y:S05]  /*3060*/  BSYNC B1 ;  /* 0x0000000000017941 */ /* 0x000fea0003800000 */
.L_x_48:
        /* <DEDUP_REMOVED lines=11> */
.L_x_51:
[----:B------:R-:W-:Y:S05]  /*3120*/  BSYNC B1 ;  /* 0x0000000000017941 */ /* 0x000fea0003800000 */
.L_x_50:
        /* <DEDUP_REMOVED lines=11> */
.L_x_53:
[----:B------:R-:W-:Y:S05]  /*31e0*/  BSYNC B1 ;  /* 0x0000000000017941 */ /* 0x000fea0003800000 */
.L_x_52:
        /* <DEDUP_REMOVED lines=11> */
.L_x_55:
[----:B------:R-:W-:Y:S05]  /*32a0*/  BSYNC B1 ;  /* 0x0000000000017941 */ /* 0x000fea0003800000 */
.L_x_54:
        /* <DEDUP_REMOVED lines=11> */
.L_x_57:
[----:B------:R-:W-:Y:S05]  /*3360*/  BSYNC B1 ;  /* 0x0000000000017941 */ /* 0x000fea0003800000 */
.L_x_56:
        /* <DEDUP_REMOVED lines=11> */
.L_x_59:
[----:B------:R-:W-:Y:S05]  /*3420*/  BSYNC B1 ;  /* 0x0000000000017941 */ /* 0x000fea0003800000 */
.L_x_58:
        /* <DEDUP_REMOVED lines=11> */
.L_x_61:
[----:B------:R-:W-:Y:S05]  /*34e0*/  BSYNC B1 ;  /* 0x0000000000017941 */ /* 0x000fea0003800000 */
.L_x_60:
        /* <DEDUP_REMOVED lines=11> */
.L_x_63:
[----:B------:R-:W-:Y:S05]  /*35a0*/  BSYNC B1 ;  /* 0x0000000000017941 */ /* 0x000fea0003800000 */
.L_x_62:
        /* <DEDUP_REMOVED lines=11> */
.L_x_65:
[----:B------:R-:W-:Y:S05]  /*3660*/  BSYNC B1 ;  /* 0x0000000000017941 */ /* 0x000fea0003800000 */
.L_x_64:
        /* <DEDUP_REMOVED lines=11> */
.L_x_67:
[----:B------:R-:W-:Y:S05]  /*3720*/  BSYNC B1 ;  /* 0x0000000000017941 */ /* 0x000fea0003800000 */
.L_x_66:
        /* <DEDUP_REMOVED lines=11> */
.L_x_69:
[----:B------:R-:W-:Y:S05]  /*37e0*/  BSYNC B1 ;  /* 0x0000000000017941 */ /* 0x000fea0003800000 */
.L_x_68:
        /* <DEDUP_REMOVED lines=11> */
.L_x_71:
[----:B------:R-:W-:Y:S05]  /*38a0*/  BSYNC B1 ;  /* 0x0000000000017941 */ /* 0x000fea0003800000 */
.L_x_70:
        /* <DEDUP_REMOVED lines=11> */
.L_x_73:
[----:B------:R-:W-:Y:S05]  /*3960*/  BSYNC B1 ;  /* 0x0000000000017941 */ /* 0x000fea0003800000 */
.L_x_72:
        /* <DEDUP_REMOVED lines=11> */
.L_x_75:
[----:B------:R-:W-:Y:S05]  /*3a20*/  BSYNC B1 ;  /* 0x0000000000017941 */ /* 0x000fea0003800000 */
.L_x_74:
        /* <DEDUP_REMOVED lines=11> */
.L_x_77:
[----:B------:R-:W-:Y:S05]  /*3ae0*/  BSYNC B1 ;  /* 0x0000000000017941 */ /* 0x000fea0003800000 */
.L_x_76:
        /* <DEDUP_REMOVED lines=11> */
.L_x_79:
[----:B------:R-:W-:Y:S05]  /*3ba0*/  BSYNC B1 ;  /* 0x0000000000017941 */ /* 0x000fea0003800000 */
.L_x_78:
        /* <DEDUP_REMOVED lines=11> */
.L_x_81:
[----:B------:R-:W-:Y:S05]  /*3c60*/  BSYNC B1 ;  /* 0x0000000000017941 */ /* 0x000fea0003800000 */
.L_x_80:
        /* <DEDUP_REMOVED lines=11> */
.L_x_83:
[----:B------:R-:W-:Y:S05]  /*3d20*/  BSYNC B1 ;  /* 0x0000000000017941 */ /* 0x000fea0003800000 */
.L_x_82:
        /* <DEDUP_REMOVED lines=11> */
.L_x_85:
[----:B------:R-:W-:Y:S05]  /*3de0*/  BSYNC B1 ;  /* 0x0000000000017941 */ /* 0x000fea0003800000 */
.L_x_84:
        /* <DEDUP_REMOVED lines=11> */
.L_x_87:
[----:B------:R-:W-:Y:S05]  /*3ea0*/  BSYNC B1 ;  /* 0x0000000000017941 */ /* 0x000fea0003800000 */
.L_x_86:
        /* <DEDUP_REMOVED lines=11> */
.L_x_89:
[----:B------:R-:W-:Y:S05]  /*3f60*/  BSYNC B1 ;  /* 0x0000000000017941 */ /* 0x000fea0003800000 */
.L_x_88:
        /* <DEDUP_REMOVED lines=11> */
.L_x_91:
[----:B------:R-:W-:Y:S05]  /*4020*/  BSYNC B1 ;  /* 0x0000000000017941 */ /* 0x000fea0003800000 */
.L_x_90:
        /* <DEDUP_REMOVED lines=11> */
.L_x_93:
[----:B------:R-:W-:Y:S05]  /*40e0*/  BSYNC B1 ;  /* 0x0000000000017941 */ /* 0x000fea0003800000 */
.L_x_92:
        /* <DEDUP_REMOVED lines=11> */
.L_x_95:
[----:B------:R-:W-:Y:S05]  /*41a0*/  BSYNC B1 ;  /* 0x0000000000017941 */ /* 0x000fea0003800000 */
.L_x_94:
        /* <DEDUP_REMOVED lines=11> */
.L_x_97:
[----:B------:R-:W-:Y:S05]  /*4260*/  BSYNC B1 ;  /* 0x0000000000017941 */ /* 0x000fea0003800000 */
.L_x_96:
        /* <DEDUP_REMOVED lines=11> */
.L_x_99:
[----:B------:R-:W-:Y:S05]  /*4320*/  BSYNC B1 ;  /* 0x0000000000017941 */ /* 0x000fea0003800000 */
.L_x_98:
        /* <DEDUP_REMOVED lines=11> */
.L_x_101:
[----:B------:R-:W-:Y:S05]  /*43e0*/  BSYNC B1 ;  /* 0x0000000000017941 */ /* 0x000fea0003800000 */
.L_x_100:
        /* <DEDUP_REMOVED lines=11> */
.L_x_103:
[----:B------:R-:W-:Y:S05]  /*44a0*/  BSYNC B1 ;  /* 0x0000000000017941 */ /* 0x000fea0003800000 */
.L_x_102:
        /* <DEDUP_REMOVED lines=11> */
.L_x_105:
[----:B------:R-:W-:Y:S05]  /*4560*/  BSYNC B1 ;  /* 0x0000000000017941 */ /* 0x000fea0003800000 */
.L_x_104:
        /* <DEDUP_REMOVED lines=11> */
.L_x_107:
[----:B------:R-:W-:Y:S05]  /*4620*/  BSYNC B1 ;  /* 0x0000000000017941 */ /* 0x000fea0003800000 */
.L_x_106:
        /* <DEDUP_REMOVED lines=11> */
.L_x_109:
[----:B------:R-:W-:Y:S05]  /*46e0*/  BSYNC B1 ;  /* 0x0000000000017941 */ /* 0x000fea0003800000 */
.L_x_108:
        /* <DEDUP_REMOVED lines=11> */
.L_x_111:
[----:B------:R-:W-:Y:S05]  /*47a0*/  BSYNC B1 ;  /* 0x0000000000017941 */ /* 0x000fea0003800000 */
.L_x_110:
        /* <DEDUP_REMOVED lines=11> */
.L_x_113:
[----:B------:R-:W-:Y:S05]  /*4860*/  BSYNC B1 ;  /* 0x0000000000017941 */ /* 0x000fea0003800000 */
.L_x_112:
        /* <DEDUP_REMOVED lines=11> */
.L_x_115:
[----:B------:R-:W-:Y:S05]  /*4920*/  BSYNC B1 ;  /* 0x0000000000017941 */ /* 0x000fea0003800000 */
.L_x_114:
        /* <DEDUP_REMOVED lines=11> */
.L_x_117:
[----:B------:R-:W-:Y:S05]  /*49e0*/  BSYNC B1 ;  /* 0x0000000000017941 */ /* 0x000fea0003800000 */
.L_x_116:
        /* <DEDUP_REMOVED lines=11> */
.L_x_119:
[----:B------:R-:W-:Y:S05]  /*4aa0*/  BSYNC B1 ;  /* 0x0000000000017941 */ /* 0x000fea0003800000 */
.L_x_118:
        /* <DEDUP_REMOVED lines=11> */
.L_x_121:
[----:B------:R-:W-:Y:S05]  /*4b60*/  BSYNC B1 ;  /* 0x0000000000017941 */ /* 0x000fea0003800000 */
.L_x_120:
        /* <DEDUP_REMOVED lines=11> */
.L_x_123:
[----:B------:R-:W-:Y:S05]  /*4c20*/  BSYNC B1 ;  /* 0x0000000000017941 */ /* 0x000fea0003800000 */
.L_x_122:
        /* <DEDUP_REMOVED lines=11> */
.L_x_125:
[----:B------:R-:W-:Y:S05]  /*4ce0*/  BSYNC B1 ;  /* 0x0000000000017941 */ /* 0x000fea0003800000 */
.L_x_124:
        /* <DEDUP_REMOVED lines=11> */
.L_x_127:
[----:B------:R-:W-:Y:S05]  /*4da0*/  BSYNC B1 ;  /* 0x0000000000017941 */ /* 0x000fea0003800000 */
.L_x_126:
        /* <DEDUP_REMOVED lines=11> */
.L_x_129:
[----:B------:R-:W-:Y:S05]  /*4e60*/  BSYNC B1 ;  /* 0x0000000000017941 */ /* 0x000fea0003800000 */
.L_x_128:
        /* <DEDUP_REMOVED lines=11> */
.L_x_131:
[----:B------:R-:W-:Y:S05]  /*4f20*/  BSYNC B1 ;  /* 0x0000000000017941 */ /* 0x000fea0003800000 */
.L_x_130:
        /* <DEDUP_REMOVED lines=11> */
.L_x_133:
[----:B------:R-:W-:Y:S05]  /*4fe0*/  BSYNC B1 ;  /* 0x0000000000017941 */ /* 0x000fea0003800000 */
.L_x_132:
        /* <DEDUP_REMOVED lines=11> */
.L_x_135:
[----:B------:R-:W-:Y:S05]  /*50a0*/  BSYNC B1 ;  /* 0x0000000000017941 */ /* 0x000fea0003800000 */
.L_x_134:
        /* <DEDUP_REMOVED lines=11> */
.L_x_137:
[----:B------:R-:W-:Y:S05]  /*5160*/  BSYNC B1 ;  /* 0x0000000000017941 */ /* 0x000fea0003800000 */
.L_x_136:
        /* <DEDUP_REMOVED lines=11> */
.L_x_139:
[----:B------:R-:W-:Y:S05]  /*5220*/  BSYNC B1 ;  /* 0x0000000000017941 */ /* 0x000fea0003800000 */
.L_x_138:
        /* <DEDUP_REMOVED lines=11> */
.L_x_141:
[----:B------:R-:W-:Y:S05]  /*52e0*/  BSYNC B1 ;  /* 0x0000000000017941 */ /* 0x000fea0003800000 */
.L_x_140:
        /* <DEDUP_REMOVED lines=11> */
.L_x_143:
[----:B------:R-:W-:Y:S05]  /*53a0*/  BSYNC B1 ;  /* 0x0000000000017941 */ /* 0x000fea0003800000 */
.L_x_142:
        /* <DEDUP_REMOVED lines=11> */
.L_x_145:
[----:B------:R-:W-:Y:S05]  /*5460*/  BSYNC B1 ;  /* 0x0000000000017941 */ /* 0x000fea0003800000 */
.L_x_144:
        /* <DEDUP_REMOVED lines=11> */
.L_x_147:
[----:B------:R-:W-:Y:S05]  /*5520*/  BSYNC B1 ;  /* 0x0000000000017941 */ /* 0x000fea0003800000 */
.L_x_146:
        /* <DEDUP_REMOVED lines=11> */
.L_x_149:
[----:B------:R-:W-:Y:S05]  /*55e0*/  BSYNC B1 ;  /* 0x0000000000017941 */ /* 0x000fea0003800000 */
.L_x_148:
        /* <DEDUP_REMOVED lines=11> */
.L_x_151:
[----:B------:R-:W-:Y:S05]  /*56a0*/  BSYNC B1 ;  /* 0x0000000000017941 */ /* 0x000fea0003800000 */
.L_x_150:
[----:B-----5:R-:W-:Y:S01]  /*56b0*/  LOP3.LUT R8, R172, 0xffffe000, RZ, 0xc0, !PT ;  /* 0xffffe000ac087812 */ /* 0x020fe200078ec0ff */
[----:B------:R-:W-:Y:S01]  /*56c0*/  BSSY B1, `(.L_x_152) ;  /* 0x000000d000017945 */ /* 0x000fe20003800000 */
[----:B------:R-:W-:-:S03]  /*56d0*/  IADD3 R153, P1, R153, 0x80, RZ ;  /* 0x0000008099997810 */ /* 0x000fc60007f3e0ff */
[----:B---3--:R-:W-:Y:S01]  /*56e0*/  FMUL R91, R8, R155 ;  /* 0x0000009b085b7220 */ /* 0x008fe20000400000 */
[----:B------:R-:W-:Y:S02]  /*56f0*/  @P2 IMAD.MOV.U32 R8, RZ, RZ, R168 ;  /* 0x000000ffff082224 */ /* 0x000fe400078e00a8 */
[----:B------:R-:W-:Y:S02]  /*5700*/  IMAD.X R9, RZ, RZ, R9, P1 ;  /* 0x000000ffff097224 */ /* 0x000fe400008e0609 */
[----:B------:R-:W-:Y:S01]  /*5710*/  FFMA R91, R150, R154, R91 ;  /* 0x0000009a965b7223 */ /* 0x000fe2000000005b */
[----:B------:R-:W-:Y:S01]  /*5720*/  ISETP.GT.AND P1, PT, R0, 0x79, P0 ;  /* 0x000000790000780c */ /* 0x000fe20000724270 */
[----:B------:R-:W-:-:S03]  /*5730*/  IMAD R90, R9, R14, RZ ;  /* 0x0000000e095a7224 */ /* 0x000fc600078e02ff */
[----:B------:R-:W-:Y:S01]  /*5740*/  F2FP.TF32.F32.PACK_B R91, R91 ;  /* 0x0000005bff5b723e */ /* 0x000fe200024050ff */
[----:B------:R-:W-:-:S05]  /*5750*/  @P2 IMAD.MOV.U32 R9, RZ, RZ, R169 ;  /* 0x000000ffff092224 */ /* 0x000fca00078e00a9 */
[----:B------:R3:W-:Y:S03]  /*5760*/  @P2 STG.E desc[UR36][R8.64+0x1e0], R91 ;  /* 0x0001e05b08002986 */ /* 0x0007e6000c101924 */
[----:B------:R-:W-:Y:S05]  /*5770*/  @!P1 BRA `(.L_x_153) ;  /* 0x0000000000049947 */ /* 0x000fea0003800000 */
[----:B------:R0:W5:Y:S02]  /*5780*/  LDG.E.LTC128B R172, desc[UR36][R88.64+0x1e4] ;  /* 0x0001e42458ac7981 */ /* 0x000164000c1e1920 */
.L_x_153:
[----:B------:R-:W-:Y:S05]  /*5790*/  BSYNC B1 ;  /* 0x0000000000017941 */ /* 0x000fea0003800000 */
.L_x_152:
[----:B0-2--5:R-:W-:Y:S01]  /*57a0*/  LOP3.LUT R88, R172, 0xffffe000, RZ, 0xc0, !PT ;  /* 0xffffe000ac587812 */ /* 0x025fe200078ec0ff */
[----:B------:R-:W-:Y:S01]  /*57b0*/  IMAD R97, R153, R15, R90 ;  /* 0x0000000f99617224 */ /* 0x000fe200078e025a */
[----:B------:R-:W-:Y:S01]  /*57c0*/  ISETP.GT.AND P0, PT, R3, 0x80, PT ;  /* 0x000000800300780c */ /* 0x000fe20003f04270 */
[----:B---3--:R-:W-:-:S04]  /*57d0*/  IMAD.WIDE.U32 R8, R153, R14, R156 ;  /* 0x0000000e99087225 */ /* 0x008fc800078e009c */
[----:B------:R-:W-:Y:S01]  /*57e0*/  FMUL R88, R88, R155 ;  /* 0x0000009b58587220 */ /* 0x000fe20000400000 */
[----:B------:R-:W-:Y:S01]  /*57f0*/  ISETP.GT.AND P3, PT, R0, RZ, P0 ;  /* 0x000000ff0000720c */ /* 0x000fe20000764270 */
[----:B------:R-:W-:Y:S02]  /*5800*/  IMAD.IADD R9, R9, 0x1, R97 ;  /* 0x0000000109097824 */ /* 0x000fe400078e0261 */
[----:B------:R-:W-:Y:S01]  /*5810*/  FFMA R151, R151, R154, R88 ;  /* 0x0000009a97977223 */ /* 0x000fe20000000058 */
[----:B------:R-:W-:-:S04]  /*5820*/  LEA R88, P2, R8, R10, 0x2 ;  /* 0x0000000a08587211 */ /* 0x000fc800078410ff */
[----:B------:R-:W-:Y:S02]  /*5830*/  F2FP.TF32.F32.PACK_B R151, R151 ;  /* 0x00000097ff97723e */ /* 0x000fe400024050ff */
[----:B------:R-:W-:-:S03]  /*5840*/  LEA.HI.X R89, R8, R11, R9, 0x2, P2 ;  /* 0x0000000b08597211 */ /* 0x000fc600010f1409 */
[----:B------:R0:W-:Y:S04]  /*5850*/  @P1 STG.E desc[UR36][R168.64+0x1e4], R151 ;  /* 0x0001e497a8001986 */ /* 0x0001e8000c101924 */
[----:B------:R-:W2:Y:S01]  /*5860*/  @P3 LDG.E.LTC128B R172, desc[UR36][R88.64] ;  /* 0x0000002458ac3981 */ /* 0x000ea2000c1e1920 */
[----:B------:R-:W-:Y:S01]  /*5870*/  IMAD.WIDE.U32 R8, R153, R14, R6 ;  /* 0x0000000e99087225 */ /* 0x000fe200078e0006 */
[----:B------:R-:W-:Y:S01]  /*5880*/  SHF.L.U64.HI R95, R4, 0x9, R5 ;  /* 0x00000009045f7819 */ /* 0x000fe20000010205 */
[----:B------:R-:W-:Y:S01]  /*5890*/  BSSY B1, `(.L_x_154) ;  /* 0x0000011000017945 */ /* 0x000fe20003800000 */
[----:B------:R-:W-:Y:S01]  /*58a0*/  ISETP.GT.AND P2, PT, R0, 0x1, P0 ;  /* 0x000000010000780c */ /* 0x000fe20000744270 */
[----:B------:R-:W-:Y:S02]  /*58b0*/  IMAD.IADD R9, R97, 0x1, R9 ;  /* 0x0000000161097824 */ /* 0x000fe400078e0209 */
[----:B------:R-:W-:Y:S01]  /*58c0*/  IMAD.SHL.U32 R93, R4, 0x200, RZ ;  /* 0x00000200045d7824 */ /* 0x000fe200078e00ff */
[----:B--2---:R-:W-:-:S05]  /*58d0*/  LOP3.LUT R90, R172, 0xffffe000, RZ, 0xc0, !PT ;  /* 0xffffe000ac5a7812 */ /* 0x004fca00078ec0ff */
[----:B------:R-:W-:Y:S01]  /*58e0*/  FMUL R15, R90, R155 ;  /* 0x0000009b5a0f7220 */ /* 0x000fe20000400000 */
[----:B------:R-:W-:Y:S01]  /*58f0*/  IMAD.WIDE.U32 R90, R23, R12, R8 ;  /* 0x0000000c175a7225 */ /* 0x000fe200078e0008 */
[----:B------:R-:W-:-:S03]  /*5900*/  IADD3 R8, P1, R93, R158, RZ ;  /* 0x0000009e5d087210 */ /* 0x000fc60007f3e0ff */
[----:B------:R-:W-:Y:S01]  /*5910*/  FFMA R15, R24, R154, R15 ;  /* 0x0000009a180f7223 */ /* 0x000fe2000000000f */
[----:B------:R-:W-:Y:S01]  /*5920*/  IMAD.IADD R5, R13, 0x1, R91 ;  /* 0x000000010d057824 */ /* 0x000fe200078e025b */
[C---:B------:R-:W-:Y:S01]  /*5930*/  LEA R4, P4, R90.reuse, R10, 0x2 ;  /* 0x0000000a5a047211 */ /* 0x040fe200078810ff */
[----:B------:R-:W-:Y:S02]  /*5940*/  IMAD.X R9, R95, 0x1, R159, P1 ;  /* 0x000000015f097824 */ /* 0x000fe400008e069f */
[----:B------:R-:W-:Y:S02]  /*5950*/  F2FP.TF32.F32.PACK_B R15, R15 ;  /* 0x0000000fff0f723e */ /* 0x000fe400024050ff */
[----:B------:R-:W-:-:S03]  /*5960*/  LEA.HI.X R5, R90, R11, R5, 0x2, P4 ;  /* 0x0000000b5a057211 */ /* 0x000fc600020f1405 */
[----:B------:R0:W-:Y:S01]  /*5970*/  @P3 STG.E desc[UR36][R8.64], R15 ;  /* 0x0000000f08003986 */ /* 0x0001e2000c101924 */
[----:B------:R-:W-:Y:S05]  /*5980*/  @!P2 BRA `(.L_x_155) ;  /* 0x000000000004a947 */ /* 0x000fea0003800000 */
[----:B------:R2:W5:Y:S02]  /*5990*/  LDG.E.LTC128B R172, desc[UR36][R4.64+0x4] ;  /* 0x0000042404ac7981 */ /* 0x000564000c1e1920 */
.L_x_155:
[----:B------:R-:W-:Y:S05]  /*59a0*/  BSYNC B1 ;  /* 0x0000000000017941 */ /* 0x000fea0003800000 */
.L_x_154:
[----:B-----5:R-:W-:Y:S01]  /*59b0*/  LOP3.LUT R24, R172, 0xffffe000, RZ, 0xc0, !PT ;  /* 0xffffe000ac187812 */ /* 0x020fe200078ec0ff */
[----:B0-----:R-:W-:Y:S01]  /*59c0*/  IMAD.WIDE.U32 R14, R153, R14, R160 ;  /* 0x0000000e990e7225 */ /* 0x001fe200078e00a0 */
[----:B------:R-:W-:Y:S01]  /*59d0*/  ISETP.GT.AND P1, PT, R3, 0x88, PT ;  /* 0x000000880300780c */ /* 0x000fe20003f24270 */
[----:B------:R-:W-:Y:S02]  /*59e0*/  BSSY B1, `(.L_x_156) ;  /* 0x000000f000017945 */ /* 0x000fe40003800000 */
[----:B------:R-:W-:Y:S01]  /*59f0*/  FMUL R24, R24, R155 ;  /* 0x0000009b18187220 */ /* 0x000fe20000400000 */
[----:B------:R-:W-:Y:S01]  /*5a00*/  ISETP.GT.AND P3, PT, R0, RZ, P1 ;  /* 0x000000ff0000720c */ /* 0x000fe20000f64270 */
[----:B------:R-:W-:Y:S01]  /*5a10*/  IMAD.IADD R97, R97, 0x1, R15 ;  /* 0x0000000161617824 */ /* 0x000fe200078e020f */
[----:B------:R-:W-:Y:S01]  /*5a20*/  IADD3 R20, P5, R20, R14, RZ ;  /* 0x0000000e14147210 */ /* 0x000fe20007fbe0ff */
[----:B------:R-:W-:Y:S01]  /*5a30*/  FFMA R25, R25, R154, R24 ;  /* 0x0000009a19197223 */ /* 0x000fe20000000018 */
[----:B------:R-:W-:-:S03]  /*5a40*/  IADD3 R14, P4, R6, R14, RZ ;  /* 0x0000000e060e7210 */ /* 0x000fc60007f9e0ff */
[----:B------:R-:W-:Y:S01]  /*5a50*/  IMAD.X R156, R97, 0x1, R157, P5 ;  /* 0x00000001619c7824 */ /* 0x000fe200028e069d */
[----:B------:R-:W-:Y:S01]  /*5a60*/  F2FP.TF32.F32.PACK_B R25, R25 ;  /* 0x00000019ff19723e */ /* 0x000fe200024050ff */
[----:B------:R-:W-:Y:S01]  /*5a70*/  IMAD.X R15, R7, 0x1, R97, P4 ;  /* 0x00000001070f7824 */ /* 0x000fe200020e0661 */
[----:B------:R-:W-:-:S03]  /*5a80*/  LEA R6, P5, R20, R10, 0x2 ;  /* 0x0000000a14067211 */ /* 0x000fc600078a10ff */
[----:B------:R0:W-:Y:S01]  /*5a90*/  @P2 STG.E desc[UR36][R8.64+0x4], R25 ;  /* 0x0000041908002986 */ /* 0x0001e2000c101924 */
[----:B------:R-:W-:Y:S01]  /*5aa0*/  LEA.HI.X R7, R20, R11, R156, 0x2, P5 ;  /* 0x0000000b14077211 */ /* 0x000fe200028f149c */
[----:B------:R-:W-:Y:S08]  /*5ab0*/  @!P3 BRA `(.L_x_157) ;  /* 0x000000000004b947 */ /* 0x000ff00003800000 */
[----:B------:R3:W5:Y:S02]  /*5ac0*/  LDG.E.LTC128B R172, desc[UR36][R6.64] ;  /* 0x0000002406ac7981 */ /* 0x000764000c1e1920 */
.L_x_157:
[----:B------:R-:W-:Y:S05]  /*5ad0*/  BSYNC B1 ;  /* 0x0000000000017941 */ /* 0x000fea0003800000 */
.L_x_156:
[----:B---3-5:R-:W-:Y:S01]  /*5ae0*/  LOP3.LUT R6, R172, 0xffffe000, RZ, 0xc0, !PT ;  /* 0xffffe000ac067812 */ /* 0x028fe200078ec0ff */
[----:B------:R-:W-:Y:S01]  /*5af0*/  IMAD.WIDE.U32 R14, R23, R12, R14 ;  /* 0x0000000c170e7225 */ /* 0x000fe200078e000e */
[----:B------:R-:W-:Y:S01]  /*5b00*/  ISETP.GT.AND P2, PT, R0, 0x1, P1 ;  /* 0x000000010000780c */ /* 0x000fe20000f44270 */
[----:B------:R-:W-:Y:S02]  /*5b10*/  BSSY B1, `(.L_x_158) ;  /* 0x000000c000017945 */ /* 0x000fe40003800000 */
[----:B------:R-:W-:Y:S01]  /*5b20*/  FMUL R3, R6, R155 ;  /* 0x0000009b06037220 */ /* 0x000fe20000400000 */
[----:B------:R-:W-:Y:S01]  /*5b30*/  IADD3 R6, P4, R8, R165, RZ ;  /* 0x000000a508067210 */ /* 0x000fe20007f9e0ff */
[----:B------:R-:W-:Y:S01]  /*5b40*/  IMAD.IADD R13, R13, 0x1, R15 ;  /* 0x000000010d0d7824 */ /* 0x000fe200078e020f */
[----:B------:R-:W-:Y:S01]  /*5b50*/  LEA R10, P5, R14, R10, 0x2 ;  /* 0x0000000a0e0a7211 */ /* 0x000fe200078a10ff */
[----:B------:R-:W-:Y:S02]  /*5b60*/  FFMA R3, R26, R154, R3 ;  /* 0x0000009a1a037223 */ /* 0x000fe40000000003 */
[----:B------:R-:W-:Y:S01]  /*5b70*/  IMAD.X R7, R9, 0x1, R167, P4 ;  /* 0x0000000109077824 */ /* 0x000fe200020e06a7 */
[----:B------:R-:W-:-:S02]  /*5b80*/  LEA.HI.X R11, R14, R11, R13, 0x2, P5 ;  /* 0x0000000b0e0b7211 */ /* 0x000fc400028f140d */
[----:B------:R-:W-:-:S05]  /*5b90*/  F2FP.TF32.F32.PACK_B R3, R3 ;  /* 0x00000003ff03723e */ /* 0x000fca00024050ff */
[----:B------:R3:W-:Y:S01]  /*5ba0*/  @P3 STG.E desc[UR36][R6.64], R3 ;  /* 0x0000000306003986 */ /* 0x0007e2000c101924 */
[----:B------:R-:W-:Y:S05]  /*5bb0*/  @!P2 BRA `(.L_x_159) ;  /* 0x000000000004a947 */ /* 0x000fea0003800000 */
[----:B------:R0:W5:Y:S02]  /*5bc0*/  LDG.E.LTC128B R172, desc[UR36][R10.64+0x4] ;  /* 0x000004240aac7981 */ /* 0x000164000c1e1920 */
.L_x_159:
[----:B------:R-:W-:Y:S05]  /*5bd0*/  BSYNC B1 ;  /* 0x0000000000017941 */ /* 0x000fea0003800000 */
.L_x_158:
[----:B-----5:R-:W-:Y:S01]  /*5be0*/  LOP3.LUT R12, R172, 0xffffe000, RZ, 0xc0, !PT ;  /* 0xffffe000ac0c7812 */ /* 0x020fe200078ec0ff */
[----:B------:R-:W-:Y:S01]  /*5bf0*/  BSSY B1, `(.L_x_160) ;  /* 0x0000008000017945 */ /* 0x000fe20003800000 */
[----:B------:R-:W-:-:S03]  /*5c00*/  ISETP.GT.AND P3, PT, R0, 0x8, P0 ;  /* 0x000000080000780c */ /* 0x000fc60000764270 */
[----:B------:R-:W-:-:S04]  /*5c10*/  FMUL R12, R12, R155 ;  /* 0x0000009b0c0c7220 */ /* 0x000fc80000400000 */
[----:B------:R-:W-:-:S05]  /*5c20*/  FFMA R27, R27, R154, R12 ;  /* 0x0000009a1b1b7223 */ /* 0x000fca000000000c */
[----:B------:R-:W-:-:S05]  /*5c30*/  F2FP.TF32.F32.PACK_B R27, R27 ;  /* 0x0000001bff1b723e */ /* 0x000fca00024050ff */
[----:B------:R0:W-:Y:S01]  /*5c40*/  @P2 STG.E desc[UR36][R6.64+0x4], R27 ;  /* 0x0000041b06002986 */ /* 0x0001e2000c101924 */
[----:B------:R-:W-:Y:S05]  /*5c50*/  @!P3 BRA `(.L_x_161) ;  /* 0x000000000004b947 */ /* 0x000fea0003800000 */
[----:B------:R0:W5:Y:S02]  /*5c60*/  LDG.E.LTC128B R172, desc[UR36][R4.64+0x20] ;  /* 0x0000202404ac7981 */ /* 0x000164000c1e1920 */
.L_x_161:
[----:B------:R-:W-:Y:S05]  /*5c70*/  BSYNC B1 ;  /* 0x0000000000017941 */ /* 0x000fea0003800000 */
.L_x_160:
[----:B0--3-5:R-:W-:Y:S01]  /*5c80*/  LOP3.LUT R6, R172, 0xffffe000, RZ, 0xc0, !PT ;  /* 0xffffe000ac067812 */ /* 0x029fe200078ec0ff */
[----:B------:R-:W-:Y:S01]  /*5c90*/  IMAD.MOV.U32 R7, RZ, RZ, R9 ;  /* 0x000000ffff077224 */ /* 0x000fe200078e0009 */
[----:B------:R-:W-:Y:S01]  /*5ca0*/  ISETP.GT.AND P2, PT, R0, 0x9, P0 ;  /* 0x000000090000780c */ /* 0x000fe20000744270 */
[----:B------:R-:W-:Y:S02]  /*5cb0*/  BSSY B1, `(.L_x_162) ;  /* 0x0000008000017945 */ /* 0x000fe40003800000 */
[----:B------:R-:W-:Y:S01]  /*5cc0*/  FMUL R3, R6, R155 ;  /* 0x0000009b06037220 */ /* 0x000fe20000400000 */
[----:B------:R-:W-:-:S03]  /*5cd0*/  IMAD.MOV.U32 R6, RZ, RZ, R8 ;  /* 0x000000ffff067224 */ /* 0x000fc600078e0008 */
[----:B------:R-:W-:-:S05]  /*5ce0*/  FFMA R3, R28, R154, R3 ;  /* 0x0000009a1c037223 */ /* 0x000fca0000000003 */
[----:B------:R-:W-:-:S05]  /*5cf0*/  F2FP.TF32.F32.PACK_B R3, R3 ;  /* 0x00000003ff03723e */ /* 0x000fca00024050ff */
[----:B------:R0:W-:Y:S01]  /*5d00*/  @P3 STG.E desc[UR36][R6.64+0x20], R3 ;  /* 0x0000200306003986 */ /* 0x0001e2000c101924 */
[----:B------:R-:W-:Y:S05]  /*5d10*/  @!P2 BRA `(.L_x_163) ;  /* 0x000000000004a947 */ /* 0x000fea0003800000 */
[----:B------:R3:W5:Y:S02]  /*5d20*/  LDG.E.LTC128B R172, desc[UR36][R4.64+0x24] ;  /* 0x0000242404ac7981 */ /* 0x000764000c1e1920 */
.L_x_163:
[----:B------:R-:W-:Y:S05]  /*5d30*/  BSYNC B1 ;  /* 0x0000000000017941 */ /* 0x000fea0003800000 */
.L_x_162:
        /* <DEDUP_REMOVED lines=9> */
.L_x_165:
[----:B------:R-:W-:Y:S05]  /*5dd0*/  BSYNC B1 ;  /* 0x0000000000017941 */ /* 0x000fea0003800000 */
.L_x_164:
[----:B-----5:R-:W-:Y:S01]  /*5de0*/  LOP3.LUT R12, R172, 0xffffe000, RZ, 0xc0, !PT ;  /* 0xffffe000ac0c7812 */ /* 0x020fe200078ec0ff */
[----:B------:R-:W-:Y:S01]  /*5df0*/  BSSY B1, `(.L_x_166) ;  /* 0x000000a000017945 */ /* 0x000fe20003800000 */
[----:B------:R-:W-:Y:S02]  /*5e00*/  IADD3 R8, P3, R165, R8, RZ ;  /* 0x00000008a5087210 */ /* 0x000fe40007f7e0ff */
[----:B------:R-:W-:Y:S01]  /*5e10*/  ISETP.GT.AND P2, PT, R0, 0x9, P1 ;  /* 0x000000090000780c */ /* 0x000fe20000f44270 */
[----:B0-----:R-:W-:Y:S02]  /*5e20*/  FMUL R3, R12, R155 ;  /* 0x0000009b0c037220 */ /* 0x001fe40000400000 */
[----:B------:R-:W-:Y:S02]  /*5e30*/  IMAD.X R9, R167, 0x1, R9, P3 ;  /* 0x00000001a7097824 */ /* 0x000fe400018e0609 */
[----:B------:R-:W-:-:S05]  /*5e40*/  FFMA R3, R30, R154, R3 ;  /* 0x0000009a1e037223 */ /* 0x000fca0000000003 */
[----:B------:R-:W-:-:S05]  /*5e50*/  F2FP.TF32.F32.PACK_B R3, R3 ;  /* 0x00000003ff03723e */ /* 0x000fca00024050ff */
[----:B------:R0:W-:Y:S01]  /*5e60*/  @P4 STG.E desc[UR36][R8.64+0x20], R3 ;  /* 0x0000200308004986 */ /* 0x0001e2000c101924 */
[----:B------:R-:W-:Y:S05]  /*5e70*/  @!P2 BRA `(.L_x_167) ;  /* 0x000000000004a947 */ /* 0x000fea0003800000 */
[----:B------:R0:W5:Y:S02]  /*5e80*/  LDG.E.LTC128B R172, desc[UR36][R10.64+0x24] ;  /* 0x000024240aac7981 */ /* 0x000164000c1e1920 */
.L_x_167:
[----:B------:R-:W-:Y:S05]  /*5e90*/  BSYNC B1 ;  /* 0x0000000000017941 */ /* 0x000fea0003800000 */
.L_x_166:
[----:B0----5:R-:W-:Y:S01]  /*5ea0*/  LOP3.LUT R8, R172, 0xffffe000, RZ, 0xc0, !PT ;  /* 0xffffe000ac087812 */ /* 0x021fe200078ec0ff */
[----:B------:R-:W-:Y:S01]  /*5eb0*/  BSSY B1, `(.L_x_168) ;  /* 0x000000a000017945 */ /* 0x000fe20003800000 */
[----:B------:R-:W-:-:S03]  /*5ec0*/  ISETP.GT.AND P3, PT, R0, 0x10, P0 ;  /* 0x000000100000780c */ /* 0x000fc60000764270 */
[----:B------:R-:W-:Y:S01]  /*5ed0*/  FMUL R12, R8, R155 ;  /* 0x0000009b080c7220 */ /* 0x000fe20000400000 */
[----:B------:R-:W-:-:S03]  /*5ee0*/  IADD3 R8, P4, P5, R165, R158, R93 ;  /* 0x0000009ea5087210 */ /* 0x000fc60007d9e05d */
[----:B------:R-:W-:Y:S01]  /*5ef0*/  FFMA R31, R31, R154, R12 ;  /* 0x0000009a1f1f7223 */ /* 0x000fe2000000000c */
[----:B------:R-:W-:-:S04]  /*5f00*/  IADD3.X R9, R167, R159, R95, P4, P5 ;  /* 0x0000009fa7097210 */ /* 0x000fc800027ea45f */
[----:B------:R-:W-:-:S05]  /*5f10*/  F2FP.TF32.F32.PACK_B R31, R31 ;  /* 0x0000001fff1f723e */ /* 0x000fca00024050ff */
[----:B------:R0:W-:Y:S01]  /*5f20*/  @P2 STG.E desc[UR36][R8.64+0x24], R31 ;  /* 0x0000241f08002986 */ /* 0x0001e2000c101924 */
[----:B------:R-:W-:Y:S05]  /*5f30*/  @!P3 BRA `(.L_x_169) ;  /* 0x000000000004b947 */ /* 0x000fea0003800000 */
[----:B------:R0:W5:Y:S02]  /*5f40*/  LDG.E.LTC128B R172, desc[UR36][R4.64+0x40] ;  /* 0x0000402404ac7981 */ /* 0x000164000c1e1920 */
.L_x_169:
[----:B------:R-:W-:Y:S05]  /*5f50*/  BSYNC B1 ;  /* 0x0000000000017941 */ /* 0x000fea0003800000 */
.L_x_168:
        /* <DEDUP_REMOVED lines=9> */
.L_x_171:
[----:B------:R-:W-:Y:S05]  /*5ff0*/  BSYNC B1 ;  /* 0x0000000000017941 */ /* 0x000fea0003800000 */
.L_x_170:
        /* <DEDUP_REMOVED lines=9> */
.L_x_173:
[----:B------:R-:W-:Y:S05]  /*6090*/  BSYNC B1 ;  /* 0x0000000000017941 */ /* 0x000fea0003800000 */
.L_x_172:
[----:B-----5:R-:W-:Y:S01]  /*60a0*/  LOP3.LUT R12, R172, 0xffffe000, RZ, 0xc0, !PT ;  /* 0xffffe000ac0c7812 */ /* 0x020fe200078ec0ff */
[----:B------:R-:W-:Y:S01]  /*60b0*/  BSSY B1, `(.L_x_174) ;  /* 0x0000008000017945 */ /* 0x000fe20003800000 */
[----:B------:R-:W-:-:S03]  /*60c0*/  ISETP.GT.AND P2, PT, R0, 0x11, P1 ;  /* 0x000000110000780c */ /* 0x000fc60000f44270 */
[----:B0-----:R-:W-:-:S04]  /*60d0*/  FMUL R3, R12, R155 ;  /* 0x0000009b0c037220 */ /* 0x001fc80000400000 */
[----:B------:R-:W-:-:S05]  /*60e0*/  FFMA R3, R34, R154, R3 ;  /* 0x0000009a22037223 */ /* 0x000fca0000000003 */
[----:B------:R-:W-:-:S05]  /*60f0*/  F2FP.TF32.F32.PACK_B R3, R3 ;  /* 0x00000003ff03723e */ /* 0x000fca00024050ff */
[----:B------:R0:W-:Y:S01]  /*6100*/  @P3 STG.E desc[UR36][R8.64+0x40], R3 ;  /* 0x0000400308003986 */ /* 0x0001e2000c101924 */
[----:B------:R-:W-:Y:S05]  /*6110*/  @!P2 BRA `(.L_x_175) ;  /* 0x000000000004a947 */ /* 0x000fea0003800000 */
[----:B------:R0:W5:Y:S02]  /*6120*/  LDG.E.LTC128B R172, desc[UR36][R10.64+0x44] ;  /* 0x000044240aac7981 */ /* 0x000164000c1e1920 */
.L_x_175:
[----:B------:R-:W-:Y:S05]  /*6130*/  BSYNC B1 ;  /* 0x0000000000017941 */ /* 0x000fea0003800000 */
.L_x_174:
        /* <DEDUP_REMOVED lines=9> */
.L_x_177:
[----:B------:R-:W-:Y:S05]  /*61d0*/  BSYNC B1 ;  /* 0x0000000000017941 */ /* 0x000fea0003800000 */
.L_x_176:
        /* <DEDUP_REMOVED lines=9> */
.L_x_179:
[----:B------:R-:W-:Y:S05]  /*6270*/  BSYNC B1 ;  /* 0x0000000000017941 */ /* 0x000fea0003800000 */
.L_x_178:
        /* <DEDUP_REMOVED lines=9> */
.L_x_181:
[----:B------:R-:W-:Y:S05]  /*6310*/  BSYNC B1 ;  /* 0x0000000000017941 */ /* 0x000fea0003800000 */
.L_x_180:
        /* <DEDUP_REMOVED lines=9> */
.L_x_183:
[----:B------:R-:W-:Y:S05]  /*63b0*/  BSYNC B1 ;  /* 0x0000000000017941 */ /* 0x000fea0003800000 */
.L_x_182:
        /* <DEDUP_REMOVED lines=9> */
.L_x_185:
[----:B------:R-:W-:Y:S05]  /*6450*/  BSYNC B1 ;  /* 0x0000000000017941 */ /* 0x000fea0003800000 */
.L_x_184:
        /* <DEDUP_REMOVED lines=9> */
.L_x_187:
[----:B------:R-:W-:Y:S05]  /*64f0*/  BSYNC B1 ;  /* 0x0000000000017941 */ /* 0x000fea0003800000 */
.L_x_186:
        /* <DEDUP_REMOVED lines=9> */
.L_x_189:
[----:B------:R-:W-:Y:S05]  /*6590*/  BSYNC B1 ;  /* 0x0000000000017941 */ /* 0x000fea0003800000 */
.L_x_188:
        /* <DEDUP_REMOVED lines=9> */
.L_x_191:
[----:B------:R-:W-:Y:S05]  /*6630*/  BSYNC B1 ;  /* 0x0000000000017941 */ /* 0x000fea0003800000 */
.L_x_190:
        /* <DEDUP_REMOVED lines=9> */
.L_x_193:
[----:B------:R-:W-:Y:S05]  /*66d0*/  BSYNC B1 ;  /* 0x0000000000017941 */ /* 0x000fea0003800000 */
.L_x_192:
        /* <DEDUP_REMOVED lines=9> */
.L_x_195:
[----:B------:R-:W-:Y:S05]  /*6770*/  BSYNC B1 ;  /* 0x0000000000017941 */ /* 0x000fea0003800000 */
.L_x_194:
        /* <DEDUP_REMOVED lines=9> */
.L_x_197:
[----:B------:R-:W-:Y:S05]  /*6810*/  BSYNC B1 ;  /* 0x0000000000017941 */ /* 0x000fea0003800000 */
.L_x_196:
        /* <DEDUP_REMOVED lines=9> */
.L_x_199:
[----:B------:R-:W-:Y:S05]  /*68b0*/  BSYNC B1 ;  /* 0x0000000000017941 */ /* 0x000fea0003800000 */
.L_x_198:
        /* <DEDUP_REMOVED lines=9> */
.L_x_201:
[----:B------:R-:W-:Y:S05]  /*6950*/  BSYNC B1 ;  /* 0x0000000000017941 */ /* 0x000fea0003800000 */
.L_x_200:
        /* <DEDUP_REMOVED lines=9> */
.L_x_203:
[----:B------:R-:W-:Y:S05]  /*69f0*/  BSYNC B1 ;  /* 0x0000000000017941 */ /* 0x000fea0003800000 */
.L_x_202:
        /* <DEDUP_REMOVED lines=9> */
.L_x_205:
[----:B------:R-:W-:Y:S05]  /*6a90*/  BSYNC B1 ;  /* 0x0000000000017941 */ /* 0x000fea0003800000 */
.L_x_204:
        /* <DEDUP_REMOVED lines=9> */
.L_x_207:
[----:B------:R-:W-:Y:S05]  /*6b30*/  BSYNC B1 ;  /* 0x0000000000017941 */ /* 0x000fea0003800000 */
.L_x_206:
        /* <DEDUP_REMOVED lines=9> */
.L_x_209:
[----:B------:R-:W-:Y:S05]  /*6bd0*/  BSYNC B1 ;  /* 0x0000000000017941 */ /* 0x000fea0003800000 */
.L_x_208:
        /* <DEDUP_REMOVED lines=9> */
.L_x_211:
[----:B------:R-:W-:Y:S05]  /*6c70*/  BSYNC B1 ;  /* 0x0000000000017941 */ /* 0x000fea0003800000 */
.L_x_210:
        /* <DEDUP_REMOVED lines=9> */
.L_x_213:
[----:B------:R-:W-:Y:S05]  /*6d10*/  BSYNC B1 ;  /* 0x0000000000017941 */ /* 0x000fea0003800000 */
.L_x_212:
        /* <DEDUP_REMOVED lines=9> */
.L_x_215:
[----:B------:R-:W-:Y:S05]  /*6db0*/  BSYNC B1 ;  /* 0x0000000000017941 */ /* 0x000fea0003800000 */
.L_x_214:
        /* <DEDUP_REMOVED lines=9> */
.L_x_217:
[----:B------:R-:W-:Y:S05]  /*6e50*/  BSYNC B1 ;  /* 0x0000000000017941 */ /* 0x000fea0003800000 */
.L_x_216:
        /* <DEDUP_REMOVED lines=9> */
.L_x_219:
[----:B------:R-:W-:Y:S05]  /*6ef0*/  BSYNC B1 ;  /* 0x0000000000017941 */ /* 0x000fea0003800000 */
.L_x_218:
        /* <DEDUP_REMOVED lines=9> */
.L_x_221:
[----:B------:R-:W-:Y:S05]  /*6f90*/  BSYNC B1 ;  /* 0x0000000000017941 */ /* 0x000fea0003800000 */
.L_x_220:
        /* <DEDUP_REMOVED lines=9> */
.L_x_223:
[----:B------:R-:W-:Y:S05]  /*7030*/  BSYNC B1 ;  /* 0x0000000000017941 */ /* 0x000fea0003800000 */
.L_x_222:
        /* <DEDUP_REMOVED lines=9> */
.L_x_225:
[----:B------:R-:W-:Y:S05]  /*70d0*/  BSYNC B1 ;  /* 0x0000000000017941 */ /* 0x000fea0003800000 */
.L_x_224:
        /* <DEDUP_REMOVED lines=9> */
.L_x_227:
[----:B------:R-:W-:Y:S05]  /*7170*/  BSYNC B1 ;  /* 0x0000000000017941 */ /* 0x000fea0003800000 */
.L_x_226:
        /* <DEDUP_REMOVED lines=9> */
.L_x_229:
[----:B------:R-:W-:Y:S05]  /*7210*/  BSYNC B1 ;  /* 0x0000000000017941 */ /* 0x000fea0003800000 */
.L_x_228:
        /* <DEDUP_REMOVED lines=9> */
.L_x_231:
[----:B------:R-:W-:Y:S05]  /*72b0*/  BSYNC B1 ;  /* 0x0000000000017941 */ /* 0x000fea0003800000 */
.L_x_230:
        /* <DEDUP_REMOVED lines=9> */
.L_x_233:
[----:B------:R-:W-:Y:S05]  /*7350*/  BSYNC B1 ;  /* 0x0000000000017941 */ /* 0x000fea0003800000 */
.L_x_232:
        /* <DEDUP_REMOVED lines=9> */
.L_x_235:
[----:B------:R-:W-:Y:S05]  /*73f0*/  BSYNC B1 ;  /* 0x0000000000017941 */ /* 0x000fea0003800000 */
.L_x_234:
        /* <DEDUP_REMOVED lines=9> */
.L_x_237:
[----:B------:R-:W-:Y:S05]  /*7490*/  BSYNC B1 ;  /* 0x0000000000017941 */ /* 0x000fea0003800000 */
.L_x_236:
        /* <DEDUP_REMOVED lines=9> */
.L_x_239:
[----:B------:R-:W-:Y:S05]  /*7530*/  BSYNC B1 ;  /* 0x0000000000017941 */ /* 0x000fea0003800000 */
.L_x_238:
        /* <DEDUP_REMOVED lines=9> */
.L_x_241:
[----:B------:R-:W-:Y:S05]  /*75d0*/  BSYNC B1 ;  /* 0x0000000000017941 */ /* 0x000fea0003800000 */
.L_x_240:
        /* <DEDUP_REMOVED lines=9> */
.L_x_243:
[----:B------:R-:W-:Y:S05]  /*7670*/  BSYNC B1 ;  /* 0x0000000000017941 */ /* 0x000fea0003800000 */
.L_x_242:
        /* <DEDUP_REMOVED lines=9> */
.L_x_245:
[----:B------:R-:W-:Y:S05]  /*7710*/  BSYNC B1 ;  /* 0x0000000000017941 */ /* 0x000fea0003800000 */
.L_x_244:
        /* <DEDUP_REMOVED lines=9> */
.L_x_247:
[----:B------:R-:W-:Y:S05]  /*77b0*/  BSYNC B1 ;  /* 0x0000000000017941 */ /* 0x000fea0003800000 */
.L_x_246:
        /* <DEDUP_REMOVED lines=9> */
.L_x_249:
[----:B------:R-:W-:Y:S05]  /*7850*/  BSYNC B1 ;  /* 0x0000000000017941 */ /* 0x000fea0003800000 */
.L_x_248:
        /* <DEDUP_REMOVED lines=9> */
.L_x_251:
[----:B------:R-:W-:Y:S05]  /*78f0*/  BSYNC B1 ;  /* 0x0000000000017941 */ /* 0x000fea0003800000 */
.L_x_250:
        /* <DEDUP_REMOVED lines=9> */
.L_x_253:
[----:B------:R-:W-:Y:S05]  /*7990*/  BSYNC B1 ;  /* 0x0000000000017941 */ /* 0x000fea0003800000 */
.L_x_252:
        /* <DEDUP_REMOVED lines=9> */
.L_x_255:
[----:B------:R-:W-:Y:S05]  /*7a30*/  BSYNC B1 ;  /* 0x0000000000017941 */ /* 0x000fea0003800000 */
.L_x_254:
        /* <DEDUP_REMOVED lines=9> */
.L_x_257:
[----:B------:R-:W-:Y:S05]  /*7ad0*/  BSYNC B1 ;  /* 0x0000000000017941 */ /* 0x000fea0003800000 */
.L_x_256:
        /* <DEDUP_REMOVED lines=9> */
.L_x_259:
[----:B------:R-:W-:Y:S05]  /*7b70*/  BSYNC B1 ;  /* 0x0000000000017941 */ /* 0x000fea0003800000 */
.L_x_258:
        /* <DEDUP_REMOVED lines=9> */
.L_x_261:
[----:B------:R-:W-:Y:S05]  /*7c10*/  BSYNC B1 ;  /* 0x0000000000017941 */ /* 0x000fea0003800000 */
.L_x_260:
        /* <DEDUP_REMOVED lines=9> */
.L_x_263:
[----:B------:R-:W-:Y:S05]  /*7cb0*/  BSYNC B1 ;  /* 0x0000000000017941 */ /* 0x000fea0003800000 */
.L_x_262:
        /* <DEDUP_REMOVED lines=9> */
.L_x_265:
[----:B------:R-:W-:Y:S05]  /*7d50*/  BSYNC B1 ;  /* 0x0000000000017941 */ /* 0x000fea0003800000 */
.L_x_264:
        /* <DEDUP_REMOVED lines=9> */
.L_x_267:
[----:B------:R-:W-:Y:S05]  /*7df0*/  BSYNC B1 ;  /* 0x0000000000017941 */ /* 0x000fea0003800000 */
.L_x_266:
        /* <DEDUP_REMOVED lines=9> */
.L_x_269:
[----:B------:R-:W-:Y:S05]  /*7e90*/  BSYNC B1 ;  /* 0x0000000000017941 */ /* 0x000fea0003800000 */
.L_x_268:
        /* <DEDUP_REMOVED lines=9> */
.L_x_271:
[----:B------:R-:W-:Y:S05]  /*7f30*/  BSYNC B1 ;  /* 0x0000000000017941 */ /* 0x000fea0003800000 */
.L_x_270:
        /* <DEDUP_REMOVED lines=9> */
.L_x_273:
[----:B------:R-:W-:Y:S05]  /*7fd0*/  BSYNC B1 ;  /* 0x0000000000017941 */ /* 0x000fea0003800000 */
.L_x_272:
        /* <DEDUP_REMOVED lines=9> */
.L_x_275:
[----:B------:R-:W-:Y:S05]  /*8070*/  BSYNC B1 ;  /* 0x0000000000017941 */ /* 0x000fea0003800000 */
.L_x_274:
[----:B0-23-5:R-:W-:Y:S01]  /*8080*/  LOP3.LUT R4, R172, 0xffffe000, RZ, 0xc0, !PT ;  /* 0xffffe000ac047812 */ /* 0x02dfe200078ec0ff */
        /* <DEDUP_REMOVED lines=8> */
.L_x_277:
[----:B------:R-:W-:Y:S05]  /*8110*/  BSYNC B1 ;  /* 0x0000000000017941 */ /* 0x000fea0003800000 */
.L_x_276:
[----:B-----5:R-:W-:Y:S01]  /*8120*/  LOP3.LUT R4, R172, 0xffffe000, RZ, 0xc0, !PT ;  /* 0xffffe000ac047812 */ /* 0x020fe200078ec0ff */
[----:B------:R-:W-:Y:S01]  /*8130*/  @P2 IMAD.MOV.U32 R5, RZ, RZ, R9 ;  /* 0x000000ffff052224 */ /* 0x000fe200078e0009 */
[----:B------:R-:W-:Y:S01]  /*8140*/  ISETP.GT.AND P1, PT, R0, 0x79, P1 ;  /* 0x000000790000780c */ /* 0x000fe20000f24270 */
[----:B------:R-:W-:Y:S02]  /*8150*/  BSSY B1, `(.L_x_278) ;  /* 0x0000008000017945 */ /* 0x000fe40003800000 */
[----:B------:R-:W-:Y:S01]  /*8160*/  FMUL R3, R4, R155 ;  /* 0x0000009b04037220 */ /* 0x000fe20000400000 */
[----:B------:R-:W-:-:S03]  /*8170*/  @P2 IMAD.MOV.U32 R4, RZ, RZ, R8 ;  /* 0x000000ffff042224 */ /* 0x000fc600078e0008 */
[----:B------:R-:W-:-:S05]  /*8180*/  FFMA R3, R86, R154, R3 ;  /* 0x0000009a56037223 */ /* 0x000fca0000000003 */
[----:B------:R-:W-:-:S05]  /*8190*/  F2FP.TF32.F32.PACK_B R3, R3 ;  /* 0x00000003ff03723e */ /* 0x000fca00024050ff */
[----:B------:R3:W-:Y:S01]  /*81a0*/  @P2 STG.E desc[UR36][R4.64+0x1e0], R3 ;  /* 0x0001e00304002986 */ /* 0x0007e2000c101924 */
[----:B------:R-:W-:Y:S05]  /*81b0*/  @!P1 BRA `(.L_x_279) ;  /* 0x0000000000049947 */ /* 0x000fea0003800000 */
[----:B------:R0:W5:Y:S02]  /*81c0*/  LDG.E.LTC128B R172, desc[UR36][R10.64+0x1e4] ;  /* 0x0001e4240aac7981 */ /* 0x000164000c1e1920 */
.L_x_279:
[----:B------:R-:W-:Y:S05]  /*81d0*/  BSYNC B1 ;  /* 0x0000000000017941 */ /* 0x000fea0003800000 */
.L_x_278:
[----:B------:R-:W-:Y:S05]  /*81e0*/  @!P1 BRA `(.L_x_280) ;  /* 0x00000024003c9947 */ /* 0x000fea0003800000 */
[----:B-----5:R-:W-:-:S05]  /*81f0*/  LOP3.LUT R172, R172, 0xffffe000, RZ, 0xc0, !PT ;  /* 0xffffe000acac7812 */ /* 0x020fca00078ec0ff */
[----:B------:R-:W-:-:S04]  /*8200*/  FMUL R172, R172, R155 ;  /* 0x0000009bacac7220 */ /* 0x000fc80000400000 */
[----:B------:R-:W-:-:S05]  /*8210*/  FFMA R87, R87, R154, R172 ;  /* 0x0000009a57577223 */ /* 0x000fca00000000ac */
[----:B------:R-:W-:-:S05]  /*8220*/  F2FP.TF32.F32.PACK_B R87, R87 ;  /* 0x00000057ff57723e */ /* 0x000fca00024050ff */
[----:B------:R0:W-:Y:S01]  /*8230*/  STG.E desc[UR36][R8.64+0x1e4], R87 ;  /* 0x0001e45708007986 */ /* 0x0001e2000c101924 */
[----:B------:R-:W-:Y:S05]  /*8240*/  BRA `(.L_x_280) ;  /* 0x0000002400247947 */ /* 0x000fea0003800000 */
.L_x_29:
[----:B------:R-:W-:Y:S01]  /*8250*/  ULDC.64 UR4, c[0x0][0x5c0] ;  /* 0x0001700000047ab9 */ /* 0x000fe20000000a00 */
[-C--:B------:R-:W-:Y:S01]  /*8260*/  FMUL R15, R88, R154.reuse ;  /* 0x0000009a580f7220 */ /* 0x080fe20000400000 */
[----:B------:R-:W-:Y:S01]  /*8270*/  LEA R6, P0, R168, UR4, 0x2 ;  /* 0x00000004a8067c11 */ /* 0x000fe2000f8010ff */
[----:B------:R-:W-:Y:S01]  /*8280*/  IMAD.SHL.U32 R11, R4, 0x20, RZ ;  /* 0x00000020040b7824 */ /* 0x000fe200078e00ff */
[----:B------:R-:W-:Y:S01]  /*8290*/  ISETP.GT.AND P5, PT, R0, 0x1, P3 ;  /* 0x000000010000780c */ /* 0x000fe20001fa4270 */
[-C--:B------:R-:W-:Y:S01]  /*82a0*/  FMUL R89, R89, R154.reuse ;  /* 0x0000009a59597220 */ /* 0x080fe20000400000 */
[----:B------:R-:W-:Y:S01]  /*82b0*/  LEA.HI.X R7, R168, UR5, R171, 0x2, P0 ;  /* 0x00000005a8077c11 */ /* 0x000fe200080f14ab */
[-C--:B------:R-:W-:Y:S01]  /*82c0*/  FMUL R21, R90, R154.reuse ;  /* 0x0000009a5a157220 */ /* 0x080fe20000400000 */
[----:B------:R-:W-:Y:S01]  /*82d0*/  ISETP.GT.AND P0, PT, R3, 0x8, PT ;  /* 0x000000080300780c */ /* 0x000fe20003f04270 */
[-C--:B------:R-:W-:Y:S01]  /*82e0*/  FMUL R91, R91, R154.reuse ;  /* 0x0000009a5b5b7220 */ /* 0x080fe20000400000 */
[----:B------:R-:W-:Y:S01]  /*82f0*/  F2FP.TF32.F32.PACK_B R15, R15 ;  /* 0x0000000fff0f723e */ /* 0x000fe200024050ff */
[-C--:B------:R-:W-:Y:S01]  /*8300*/  FMUL R93, R93, R154.reuse ;  /* 0x0000009a5d5d7220 */ /* 0x080fe20000400000 */
[----:B------:R-:W-:Y:S01]  /*8310*/  ISETP.GT.AND P1, PT, R0, RZ, P0 ;  /* 0x000000ff0000720c */ /* 0x000fe20000724270 */
[-C--:B------:R-:W-:Y:S01]  /*8320*/  FMUL R23, R94, R154.reuse ;  /* 0x0000009a5e177220 */ /* 0x080fe20000400000 */
[----:B------:R-:W-:Y:S01]  /*8330*/  ISETP.GT.AND P4, PT, R0, 0x1, P0 ;  /* 0x000000010000780c */ /* 0x000fe20000784270 */
[----:B------:R0:W-:Y:S01]  /*8340*/  @P2 STG.E desc[UR36][R6.64], R15 ;  /* 0x0000000f06002986 */ /* 0x0001e2000c101924 */
[----:B------:R-:W-:Y:S01]  /*8350*/  SHF.L.U64.HI R9, R4, 0x5, R5 ;  /* 0x0000000504097819 */ /* 0x000fe20000010205 */
[----:B------:R-:W-:Y:S01]  /*8360*/  FMUL R95, R95, R154 ;  /* 0x0000009a5f5f7220 */ /* 0x000fe20000400000 */
[----:B------:R-:W-:Y:S01]  /*8370*/  IADD3 R12, P2, R11, R6, RZ ;  /* 0x000000060b0c7210 */ /* 0x000fe20007f5e0ff */
[-C--:B------:R-:W-:Y:S01]  /*8380*/  FMUL R97, R97, R154.reuse ;  /* 0x0000009a61617220 */ /* 0x080fe20000400000 */
[----:B------:R-:W-:Y:S01]  /*8390*/  F2FP.TF32.F32.PACK_B R89, R89 ;  /* 0x00000059ff59723e */ /* 0x000fe200024050ff */
[-C--:B------:R-:W-:Y:S01]  /*83a0*/  FMUL R99, R99, R154.reuse ;  /* 0x0000009a63637220 */ /* 0x080fe20000400000 */
[----:B------:R-:W-:Y:S01]  /*83b0*/  F2FP.TF32.F32.PACK_B R21, R21 ;  /* 0x00000015ff15723e */ /* 0x000fe200024050ff */
[----:B------:R-:W-:Y:S01]  /*83c0*/  IMAD.X R13, R9, 0x1, R7, P2 ;  /* 0x00000001090d7824 */ /* 0x000fe200010e0607 */
[----:B------:R-:W-:Y:S01]  /*83d0*/  F2FP.TF32.F32.PACK_B R91, R91 ;  /* 0x0000005bff5b723e */ /* 0x000fe200024050ff */
[----:B------:R-:W-:Y:S01]  /*83e0*/  @P5 STG.E desc[UR36][R6.64+0x4], R89 ;  /* 0x0000045906005986 */ /* 0x000fe2000c101924 */
[----:B------:R-:W-:Y:S01]  /*83f0*/  ISETP.GT.AND P5, PT, R0, 0x8, P3 ;  /* 0x000000080000780c */ /* 0x000fe20001fa4270 */
[-C--:B0-----:R-:W-:Y:S01]  /*8400*/  FMUL R15, R92, R154.reuse ;  /* 0x0000009a5c0f7220 */ /* 0x081fe20000400000 */
[C---:B------:R-:W-:Y:S01]  /*8410*/  ISETP.GT.AND P2, PT, R0.reuse, 0x9, P3 ;  /* 0x000000090000780c */ /* 0x040fe20001f44270 */
[----:B------:R0:W-:Y:S01]  /*8420*/  @P1 STG.E desc[UR36][R12.64], R21 ;  /* 0x000000150c001986 */ /* 0x0001e2000c101924 */
[C---:B------:R-:W-:Y:S01]  /*8430*/  ISETP.GT.AND P1, PT, R0.reuse, 0x8, P0 ;  /* 0x000000080000780c */ /* 0x040fe20000724270 */
[-C--:B------:R-:W-:Y:S01]  /*8440*/  FMUL R101, R101, R154.reuse ;  /* 0x0000009a65657220 */ /* 0x080fe20000400000 */
[----:B------:R-:W-:Y:S01]  /*8450*/  F2FP.TF32.F32.PACK_B R15, R15 ;  /* 0x0000000fff0f723e */ /* 0x000fe200024050ff */
[----:B------:R-:W-:Y:S01]  /*8460*/  @P4 STG.E desc[UR36][R12.64+0x4], R91 ;  /* 0x0000045b0c004986 */ /* 0x000fe2000c101924 */
[----:B------:R-:W-:Y:S01]  /*8470*/  ISETP.GT.AND P4, PT, R0, 0x9, P0 ;  /* 0x000000090000780c */ /* 0x000fe20000784270 */
[-C--:B------:R-:W-:Y:S01]  /*8480*/  FMUL R103, R103, R154.reuse ;  /* 0x0000009a67677220 */ /* 0x080fe20000400000 */
[----:B------:R-:W-:Y:S01]  /*8490*/  F2FP.TF32.F32.PACK_B R93, R93 ;  /* 0x0000005dff5d723e */ /* 0x000fe200024050ff */
[-C--:B------:R-:W-:Y:S01]  /*84a0*/  FMUL R105, R105, R154.reuse ;  /* 0x0000009a69697220 */ /* 0x080fe20000400000 */
[----:B------:R-:W-:Y:S01]  /*84b0*/  F2FP.TF32.F32.PACK_B R23, R23 ;  /* 0x00000017ff17723e */ /* 0x000fe200024050ff */
[----:B------:R1:W-:Y:S01]  /*84c0*/  @P5 STG.E desc[UR36][R6.64+0x20], R15 ;  /* 0x0000200f06005986 */ /* 0x0003e2000c101924 */
[----:B------:R-:W-:Y:S01]  /*84d0*/  F2FP.TF32.F32.PACK_B R95, R95 ;  /* 0x0000005fff5f723e */ /* 0x000fe200024050ff */
[-C--:B0-----:R-:W-:Y:S01]  /*84e0*/  FMUL R21, R96, R154.reuse ;  /* 0x0000009a60157220 */ /* 0x081fe20000400000 */
[C---:B------:R-:W-:Y:S01]  /*84f0*/  ISETP.GT.AND P5, PT, R0.reuse, 0x10, P3 ;  /* 0x000000100000780c */ /* 0x040fe20001fa4270 */
[----:B------:R-:W-:Y:S01]  /*8500*/  @P2 STG.E desc[UR36][R6.64+0x24], R93 ;  /* 0x0000245d06002986 */ /* 0x000fe2000c101924 */
[C---:B------:R-:W-:Y:S01]  /*8510*/  ISETP.GT.AND P2, PT, R0.reuse, 0x11, P3 ;  /* 0x000000110000780c */ /* 0x040fe20001f44270 */
[-C--:B------:R-:W-:Y:S01]  /*8520*/  FMUL R107, R107, R154.reuse ;  /* 0x0000009a6b6b7220 */ /* 0x080fe20000400000 */
[----:B------:R-:W-:Y:S01]  /*8530*/  F2FP.TF32.F32.PACK_B R21, R21 ;  /* 0x00000015ff15723e */ /* 0x000fe200024050ff */
[----:B------:R0:W-:Y:S01]  /*8540*/  @P1 STG.E desc[UR36][R12.64+0x20], R23 ;  /* 0x000020170c001986 */ /* 0x0001e2000c101924 */
[C---:B------:R-:W-:Y:S01]  /*8550*/  ISETP.GT.AND P1, PT, R0.reuse, 0x10, P0 ;  /* 0x000000100000780c */ /* 0x040fe20000724270 */
[-C--:B------:R-:W-:Y:S01]  /*8560*/  FMUL R109, R109, R154.reuse ;  /* 0x0000009a6d6d7220 */ /* 0x080fe20000400000 */
[----:B------:R-:W-:Y:S01]  /*8570*/  F2FP.TF32.F32.PACK_B R97, R97 ;  /* 0x00000061ff61723e */ /* 0x000fe200024050ff */
[----:B------:R-:W-:Y:S01]  /*8580*/  @P4 STG.E desc[UR36][R12.64+0x24], R95 ;  /* 0x0000245f0c004986 */ /* 0x000fe2000c101924 */
[----:B------:R-:W-:Y:S01]  /*8590*/  ISETP.GT.AND P4, PT, R0, 0x11, P0 ;  /* 0x000000110000780c */ /* 0x000fe20000784270 */
[-C--:B-1----:R-:W-:Y:S01]  /*85a0*/  FMUL R15, R98, R154.reuse ;  /* 0x0000009a620f7220 */ /* 0x082fe20000400000 */
[----:B------:R-:W-:Y:S01]  /*85b0*/  F2FP.TF32.F32.PACK_B R99, R99 ;  /* 0x00000063ff63723e */ /* 0x000fe200024050ff */
[----:B------:R1:W-:Y:S01]  /*85c0*/  @P5 STG.E desc[UR36][R6.64+0x40], R21 ;  /* 0x0000401506005986 */ /* 0x0003e2000c101924 */
[C---:B------:R-:W-:Y:S01]  /*85d0*/  ISETP.GT.AND P5, PT, R0.reuse, 0x18, P3 ;  /* 0x000000180000780c */ /* 0x040fe20001fa4270 */
[-C--:B------:R-:W-:Y:S01]  /*85e0*/  FMUL R111, R111, R154.reuse ;  /* 0x0000009a6f6f7220 */ /* 0x080fe20000400000 */
[----:B------:R-:W-:Y:S01]  /*85f0*/  F2FP.TF32.F32.PACK_B R15, R15 ;  /* 0x0000000fff0f723e */ /* 0x000fe200024050ff */
[----:B------:R-:W-:Y:S01]  /*8600*/  @P2 STG.E desc[UR36][R6.64+0x44], R97 ;  /* 0x0000446106002986 */ /* 0x000fe2000c101924 */
[----:B------:R-:W-:Y:S01]  /*8610*/  ISETP.GT.AND P2, PT, R0, 0x19, P3 ;  /* 0x000000190000780c */ /* 0x000fe20001f44270 */
[-C--:B0-----:R-:W-:Y:S01]  /*8620*/  FMUL R23, R100, R154.reuse ;  /* 0x0000009a64177220 */ /* 0x081fe20000400000 */
        /* <DEDUP_REMOVED lines=177> */
[----:B------:R-:W-:Y:S01]  /*9140*/  @P1 STG.E desc[UR36][R12.64+0x1a0], R23 ;  /* 0x0001a0170c001986 */ /* 0x000fe2000c101924 */
        /* <DEDUP_REMOVED lines=11> */
[-C--:B------:R-:W-:Y:S01]  /*9200*/  FMUL R33, R33, R154.reuse ;  /* 0x0000009a21217220 */ /* 0x080fe20000400000 */
[----:B------:R-:W-:Y:S01]  /*9210*/  ISETP.GT.AND P3, PT, R0, 0x79, P3 ;  /* 0x000000790000780c */ /* 0x000fe20001f64270 */
[----:B------:R-:W-:Y:S01]  /*9220*/  @P1 STG.E desc[UR36][R6.64+0x1c4], R145 ;  /* 0x0001c49106001986 */ /* 0x000fe2000c101924 */
[----:B------:R-:W-:Y:S01]  /*9230*/  ISETP.GT.AND P1, PT, R3, 0x80, PT ;  /* 0x000000800300780c */ /* 0x000fe20003f24270 */
[-C--:B------:R-:W-:Y:S01]  /*9240*/  FMUL R35, R35, R154.reuse ;  /* 0x0000009a23237220 */ /* 0x080fe20000400000 */
[----:B------:R-:W-:Y:S01]  /*9250*/  F2FP.TF32.F32.PACK_B R149, R149 ;  /* 0x00000095ff95723e */ /* 0x000fe200024050ff */
[----:B------:R1:W-:Y:S01]  /*9260*/  @P2 STG.E desc[UR36][R12.64+0x1c0], R15 ;  /* 0x0001c00f0c002986 */ /* 0x0003e2000c101924 */
[----:B------:R-:W-:Y:S01]  /*9270*/  ISETP.GT.AND P2, PT, R3, 0x88, PT ;  /* 0x000000880300780c */ /* 0x000fe20003f44270 */
[-C--:B------:R-:W-:Y:S01]  /*9280*/  FMUL R3, R148, R154.reuse ;  /* 0x0000009a94037220 */ /* 0x080fe20000400000 */
[-C--:B0-----:R-:W-:Y:S01]  /*9290*/  FMUL R21, R150, R154.reuse ;  /* 0x0000009a96157220 */ /* 0x081fe20000400000 */
[----:B------:R-:W-:Y:S01]  /*92a0*/  @P4 STG.E desc[UR36][R12.64+0x1c4], R147 ;  /* 0x0001c4930c004986 */ /* 0x000fe2000c101924 */
[C---:B------:R-:W-:Y:S01]  /*92b0*/  ISETP.GT.AND P4, PT, R0.reuse, 0x78, P0 ;  /* 0x000000780000780c */ /* 0x040fe20000784270 */
[-C--:B------:R-:W-:Y:S01]  /*92c0*/  FMUL R37, R37, R154.reuse ;  /* 0x0000009a25257220 */ /* 0x080fe20000400000 */
[----:B------:R-:W-:Y:S01]  /*92d0*/  ISETP.GT.AND P0, PT, R0, 0x79, P0 ;  /* 0x000000790000780c */ /* 0x000fe20000704270 */
[-C--:B------:R-:W-:Y:S01]  /*92e0*/  FMUL R39, R39, R154.reuse ;  /* 0x0000009a27277220 */ /* 0x080fe20000400000 */
[----:B------:R-:W-:Y:S01]  /*92f0*/  F2FP.TF32.F32.PACK_B R3, R3 ;  /* 0x00000003ff03723e */ /* 0x000fe200024050ff */
[-C--:B------:R-:W-:Y:S01]  /*9300*/  FMUL R41, R41, R154.reuse ;  /* 0x0000009a29297220 */ /* 0x080fe20000400000 */
[----:B------:R-:W-:Y:S01]  /*9310*/  F2FP.TF32.F32.PACK_B R21, R21 ;  /* 0x00000015ff15723e */ /* 0x000fe200024050ff */
[C---:B-1----:R-:W-:Y:S01]  /*9320*/  IMAD.SHL.U32 R15, R4.reuse, 0x200, RZ ;  /* 0x00000200040f7824 */ /* 0x042fe200078e00ff */
[----:B------:R-:W-:Y:S01]  /*9330*/  F2FP.TF32.F32.PACK_B R151, R151 ;  /* 0x00000097ff97723e */ /* 0x000fe200024050ff */
[----:B------:R0:W-:Y:S01]  /*9340*/  @P5 STG.E desc[UR36][R6.64+0x1e0], R3 ;  /* 0x0001e00306005986 */ /* 0x0001e2000c101924 */
[----:B------:R-:W-:Y:S01]  /*9350*/  SHF.L.U64.HI R5, R4, 0x9, R5 ;  /* 0x0000000904057819 */ /* 0x000fe20000010205 */
[----:B------:R-:W-:Y:S01]  /*9360*/  FMUL R43, R43, R154 ;  /* 0x0000009a2b2b7220 */ /* 0x000fe20000400000 */
[----:B------:R-:W-:Y:S01]  /*9370*/  F2FP.TF32.F32.PACK_B R25, R25 ;  /* 0x00000019ff19723e */ /* 0x000fe200024050ff */
[----:B------:R-:W-:Y:S01]  /*9380*/  @P3 STG.E desc[UR36][R6.64+0x1e4], R149 ;  /* 0x0001e49506003986 */ /* 0x000fe2000c101924 */
[----:B------:R-:W-:Y:S01]  /*9390*/  IADD3 R4, P3, R15, R6, RZ ;  /* 0x000000060f047210 */ /* 0x000fe20007f7e0ff */
[----:B------:R-:W-:Y:S01]  /*93a0*/  FMUL R45, R45, R154 ;  /* 0x0000009a2d2d7220 */ /* 0x000fe20000400000 */
[----:B------:R-:W-:Y:S01]  /*93b0*/  F2FP.TF32.F32.PACK_B R27, R27 ;  /* 0x0000001bff1b723e */ /* 0x000fe200024050ff */
[----:B------:R1:W-:Y:S01]  /*93c0*/  @P4 STG.E desc[UR36][R12.64+0x1e0], R21 ;  /* 0x0001e0150c004986 */ /* 0x0003e2000c101924 */
[----:B------:R-:W-:Y:S01]  /*93d0*/  IADD3 R14, P4, P5, R11, R6, R15 ;  /* 0x000000060b0e7210 */ /* 0x000fe20007d9e00f */
[-C--:B------:R-:W-:Y:S01]  /*93e0*/  FMUL R47, R47, R154.reuse ;  /* 0x0000009a2f2f7220 */ /* 0x080fe20000400000 */
[----:B------:R-:W-:Y:S01]  /*93f0*/  F2FP.TF32.F32.PACK_B R29, R29 ;  /* 0x0000001dff1d723e */ /* 0x000fe200024050ff */
[----:B------:R2:W-:Y:S01]  /*9400*/  @P0 STG.E desc[UR36][R12.64+0x1e4], R151 ;  /* 0x0001e4970c000986 */ /* 0x0005e2000c101924 */
[----:B------:R-:W-:Y:S01]  /*9410*/  ISETP.GT.AND P0, PT, R0, RZ, P1 ;  /* 0x000000ff0000720c */ /* 0x000fe20000f04270 */
[-C--:B0-----:R-:W-:Y:S01]  /*9420*/  FMUL R3, R24, R154.reuse ;  /* 0x0000009a18037220 */ /* 0x081fe20000400000 */
[----:B------:R-:W-:Y:S01]  /*9430*/  IADD3.X R15, R9, R7, R5, P4, P5 ;  /* 0x00000007090f7210 */ /* 0x000fe200027ea405 */
[----:B------:R-:W-:Y:S01]  /*9440*/  IMAD.X R5, R5, 0x1, R7, P3 ;  /* 0x0000000105057824 */ /* 0x000fe200018e0607 */
[C---:B------:R-:W-:Y:S01]  /*9450*/  ISETP.GT.AND P5, PT, R0.reuse, 0x1, P1 ;  /* 0x000000010000780c */ /* 0x040fe20000fa4270 */
[-C--:B------:R-:W-:Y:S01]  /*9460*/  FMUL R49, R49, R154.reuse ;  /* 0x0000009a31317220 */ /* 0x080fe20000400000 */
[----:B------:R-:W-:Y:S01]  /*9470*/  ISETP.GT.AND P4, PT, R0, RZ, P2 ;  /* 0x000000ff0000720c */ /* 0x000fe20001784270 */
[-C--:B-1----:R-:W-:Y:S01]  /*9480*/  FMUL R21, R26, R154.reuse ;  /* 0x0000009a1a157220 */ /* 0x082fe20000400000 */
[----:B------:R-:W-:Y:S01]  /*9490*/  F2FP.TF32.F32.PACK_B R3, R3 ;  /* 0x00000003ff03723e */ /* 0x000fe200024050ff */
[----:B------:R-:W-:Y:S01]  /*94a0*/  FMUL R51, R51, R154 ;  /* 0x0000009a33337220 */ /* 0x000fe20000400000 */
[----:B------:R-:W-:Y:S01]  /*94b0*/  IADD3 R6, P3, R11, R4, RZ ;  /* 0x000000040b067210 */ /* 0x000fe20007f7e0ff */
[-C--:B--2---:R-:W-:Y:S01]  /*94c0*/  FMUL R13, R28, R154.reuse ;  /* 0x0000009a1c0d7220 */ /* 0x084fe20000400000 */
[----:B------:R-:W-:Y:S01]  /*94d0*/  F2FP.TF32.F32.PACK_B R21, R21 ;  /* 0x00000015ff15723e */ /* 0x000fe200024050ff */
[----:B------:R0:W-:Y:S01]  /*94e0*/  @P0 STG.E desc[UR36][R4.64], R3 ;  /* 0x0000000304000986 */ /* 0x0001e2000c101924 */
[C---:B------:R-:W-:Y:S01]  /*94f0*/  ISETP.GT.AND P0, PT, R0.reuse, 0x1, P2 ;  /* 0x000000010000780c */ /* 0x040fe20001704270 */
[--C-:B------:R-:W-:Y:S01]  /*9500*/  IMAD.X R7, R9, 0x1, R5.reuse, P3 ;  /* 0x0000000109077824 */ /* 0x100fe200018e0605 */
[C---:B------:R-:W-:Y:S01]  /*9510*/  ISETP.GT.AND P3, PT, R0.reuse, 0x9, P1 ;  /* 0x000000090000780c */ /* 0x040fe20000f64270 */
[----:B------:R-:W-:Y:S01]  /*9520*/  @P5 STG.E desc[UR36][R4.64+0x4], R25 ;  /* 0x0000041904005986 */ /* 0x000fe2000c101924 */
[----:B------:R-:W-:Y:S01]  /*9530*/  F2FP.TF32.F32.PACK_B R13, R13 ;  /* 0x0000000dff0d723e */ /* 0x000fe200024050ff */
[----:B------:R-:W-:Y:S01]  /*9540*/  FMUL R53, R53, R154 ;  /* 0x0000009a35357220 */ /* 0x000fe20000400000 */
[----:B------:R-:W-:Y:S01]  /*9550*/  IADD3 R8, P5, R11, R4, RZ ;  /* 0x000000040b087210 */ /* 0x000fe20007fbe0ff */
[----:B------:R1:W-:Y:S01]  /*9560*/  @P4 STG.E desc[UR36][R6.64], R21 ;  /* 0x0000001506004986 */ /* 0x0003e2000c101924 */
[----:B------:R-:W-:Y:S01]  /*9570*/  ISETP.GT.AND P4, PT, R0, 0x8, P1 ;  /* 0x000000080000780c */ /* 0x000fe20000f84270 */
[-C--:B------:R-:W-:Y:S01]  /*9580*/  FMUL R11, R32, R154.reuse ;  /* 0x0000009a200b7220 */ /* 0x080fe20000400000 */
[----:B------:R-:W-:Y:S01]  /*9590*/  F2FP.TF32.F32.PACK_B R31, R31 ;  /* 0x0000001fff1f723e */ /* 0x000fe200024050ff */
[-C--:B0-----:R-:W-:Y:S01]  /*95a0*/  FMUL R3, R30, R154.reuse ;  /* 0x0000009a1e037220 */ /* 0x081fe20000400000 */
[----:B------:R-:W-:Y:S01]  /*95b0*/  IMAD.X R9, R9, 0x1, R5, P5 ;  /* 0x0000000109097824 */ /* 0x000fe200028e0605 */
[----:B------:R-:W-:Y:S01]  /*95c0*/  @P0 STG.E desc[UR36][R6.64+0x4], R27 ;  /* 0x0000041b06000986 */ /* 0x000fe2000c101924 */
[C---:B------:R-:W-:Y:S01]  /*95d0*/  ISETP.GT.AND P0, PT, R0.reuse, 0x8, P2 ;  /* 0x000000080000780c */ /* 0x040fe20001704270 */
[-C--:B------:R-:W-:Y:S01]  /*95e0*/  FMUL R55, R55, R154.reuse ;  /* 0x0000009a37377220 */ /* 0x080fe20000400000 */
[----:B------:R-:W-:Y:S01]  /*95f0*/  F2FP.TF32.F32.PACK_B R3, R3 ;  /* 0x00000003ff03723e */ /* 0x000fe200024050ff */
[----:B------:R-:W-:Y:S01]  /*9600*/  @P3 STG.E desc[UR36][R4.64+0x24], R29 ;  /* 0x0000241d04003986 */ /* 0x000fe2000c101924 */
[----:B------:R-:W-:Y:S01]  /*9610*/  ISETP.GT.AND P5, PT, R0, 0x10, P1 ;  /* 0x000000100000780c */ /* 0x000fe20000fa4270 */
[-C--:B-1----:R-:W-:Y:S01]  /*9620*/  FMUL R21, R36, R154.reuse ;  /* 0x0000009a24157220 */ /* 0x082fe20000400000 */
[C---:B------:R-:W-:Y:S01]  /*9630*/  ISETP.GT.AND P3, PT, R0.reuse, 0x11, P1 ;  /* 0x000000110000780c */ /* 0x040fe20000f64270 */
[----:B------:R0:W-:Y:S01]  /*9640*/  @P4 STG.E desc[UR36][R4.64+0x20], R13 ;  /* 0x0000200d04004986 */ /* 0x0001e2000c101924 */
[C---:B------:R-:W-:Y:S01]  /*9650*/  ISETP.GT.AND P4, PT, R0.reuse, 0x9, P2 ;  /* 0x000000090000780c */ /* 0x040fe20001784270 */
[-C--:B------:R-:W-:Y:S01]  /*9660*/  FMUL R57, R57, R154.reuse ;  /* 0x0000009a39397220 */ /* 0x080fe20000400000 */
[----:B------:R-:W-:Y:S01]  /*9670*/  F2FP.TF32.F32.PACK_B R11, R11 ;  /* 0x0000000bff0b723e */ /* 0x000fe200024050ff */
[-C--:B------:R-:W-:Y:S01]  /*9680*/  FMUL R59, R59, R154.reuse ;  /* 0x0000009a3b3b7220 */ /* 0x080fe20000400000 */
[----:B------:R-:W-:Y:S01]  /*9690*/  F2FP.TF32.F32.PACK_B R33, R33 ;  /* 0x00000021ff21723e */ /* 0x000fe200024050ff */
[----:B------:R1:W-:Y:S01]  /*96a0*/  @P0 STG.E desc[UR36][R8.64+0x20], R3 ;  /* 0x0000200308000986 */ /* 0x0003e2000c101924 */
[----:B------:R-:W-:Y:S01]  /*96b0*/  ISETP.GT.AND P0, PT, R0, 0x10, P2 ;  /* 0x000000100000780c */ /* 0x000fe20001704270 */
[-C--:B------:R-:W-:Y:S01]  /*96c0*/  FMUL R61, R61, R154.reuse ;  /* 0x0000009a3d3d7220 */ /* 0x080fe20000400000 */
[----:B------:R-:W-:Y:S01]  /*96d0*/  F2FP.TF32.F32.PACK_B R35, R35 ;  /* 0x00000023ff23723e */ /* 0x000fe200024050ff */
[-C--:B------:R-:W-:Y:S01]  /*96e0*/  FMUL R63, R63, R154.reuse ;  /* 0x0000009a3f3f7220 */ /* 0x080fe20000400000 */
[----:B------:R-:W-:Y:S01]  /*96f0*/  F2FP.TF32.F32.PACK_B R21, R21 ;  /* 0x00000015ff15723e */ /* 0x000fe200024050ff */
[-C--:B0-----:R-:W-:Y:S01]  /*9700*/  FMUL R13, R34, R154.reuse ;  /* 0x0000009a220d7220 */ /* 0x081fe20000400000 */
[----:B------:R-:W-:Y:S01]  /*9710*/  F2FP.TF32.F32.PACK_B R37, R37 ;  /* 0x00000025ff25723e */ /* 0x000fe200024050ff */
[----:B------:R-:W-:Y:S01]  /*9720*/  @P4 STG.E desc[UR36][R14.64+0x24], R31 ;  /* 0x0000241f0e004986 */ /* 0x000fe2000c101924 */
[C---:B------:R-:W-:Y:S01]  /*9730*/  ISETP.GT.AND P4, PT, R0.reuse, 0x11, P2 ;  /* 0x000000110000780c */ /* 0x040fe20001784270 */
[----:B------:R-:W-:Y:S01]  /*9740*/  FMUL R65, R65, R154 ;  /* 0x0000009a41417220 */ /* 0x000fe20000400000 */
[----:B------:R-:W-:Y:S01]  /*9750*/  F2FP.TF32.F32.PACK_B R13, R13 ;  /* 0x0000000dff0d723e */ /* 0x000fe200024050ff */
[----:B------:R0:W-:Y:S01]  /*9760*/  @P5 STG.E desc[UR36][R4.64+0x40], R11 ;  /* 0x0000400b04005986 */ /* 0x0001e2000c101924 */
[----:B------:R-:W-:Y:S01]  /*9770*/  ISETP.GT.AND P5, PT, R0, 0x18, P1 ;  /* 0x000000180000780c */ /* 0x000fe20000fa4270 */
[----:B------:R-:W-:-:S02]  /*9780*/  @P0 IMAD.MOV.U32 R6, RZ, RZ, R14 ;  /* 0x000000ffff060224 */ /* 0x000fc400078e000e */
[-C--:B-1----:R-:W-:Y:S01]  /*9790*/  FMUL R3, R38, R154.reuse ;  /* 0x0000009a26037220 */ /* 0x082fe20000400000 */
[--C-:B------:R-:W-:Y:S01]  /*97a0*/  @P0 IMAD.MOV.U32 R7, RZ, RZ, R15.reuse ;  /* 0x000000ffff070224 */ /* 0x100fe200078e000f */
[----:B------:R-:W-:Y:S01]  /*97b0*/  @P3 STG.E desc[UR36][R4.64+0x44], R33 ;  /* 0x0000442104003986 */ /* 0x000fe2000c101924 */
[----:B------:R-:W-:Y:S01]  /*97c0*/  ISETP.GT.AND P3, PT, R0, 0x19, P1 ;  /* 0x000000190000780c */ /* 0x000fe20000f64270 */
[-C--:B------:R-:W-:Y:S01]  /*97d0*/  FMUL R9, R40, R154.reuse ;  /* 0x0000009a28097220 */ /* 0x080fe20000400000 */
[----:B------:R-:W-:Y:S01]  /*97e0*/  F2FP.TF32.F32.PACK_B R3, R3 ;  /* 0x00000003ff03723e */ /* 0x000fe200024050ff */
[----:B------:R1:W-:Y:S01]  /*97f0*/  @P0 STG.E desc[UR36][R6.64+0x40], R13 ;  /* 0x0000400d06000986 */ /* 0x0003e2000c101924 */
[----:B------:R-:W-:Y:S01]  /*9800*/  ISETP.GT.AND P0, PT, R0, 0x18, P2 ;  /* 0x000000180000780c */ /* 0x000fe20001704270 */
[-C--:B------:R-:W-:Y:S01]  /*9810*/  FMUL R67, R67, R154.reuse ;  /* 0x0000009a43437220 */ /* 0x080fe20000400000 */
[----:B------:R-:W-:Y:S01]  /*9820*/  F2FP.TF32.F32.PACK_B R39, R39 ;  /* 0x00000027ff27723e */ /* 0x000fe200024050ff */
[-C--:B0-----:R-:W-:Y:S01]  /*9830*/  FMUL R11, R42, R154.reuse ;  /* 0x0000009a2a0b7220 */ /* 0x081fe20000400000 */
[----:B------:R-:W-:Y:S01]  /*9840*/  F2FP.TF32.F32.PACK_B R9, R9 ;  /* 0x00000009ff09723e */ /* 0x000fe200024050ff */
[-C--:B------:R-:W-:Y:S01]  /*9850*/  FMUL R69, R69, R154.reuse ;  /* 0x0000009a45457220 */ /* 0x080fe20000400000 */
[----:B------:R-:W-:Y:S01]  /*9860*/  F2FP.TF32.F32.PACK_B R41, R41 ;  /* 0x00000029ff29723e */ /* 0x000fe200024050ff */
[-C--:B------:R-:W-:Y:S01]  /*9870*/  FMUL R71, R71, R154.reuse ;  /* 0x0000009a47477220 */ /* 0x080fe20000400000 */
[----:B------:R-:W-:Y:S01]  /*9880*/  F2FP.TF32.F32.PACK_B R11, R11 ;  /* 0x0000000bff0b723e */ /* 0x000fe200024050ff */
[-C--:B------:R-:W-:Y:S01]  /*9890*/  FMUL R73, R73, R154.reuse ;  /* 0x0000009a49497220 */ /* 0x080fe20000400000 */
[----:B------:R-:W-:Y:S01]  /*98a0*/  F2FP.TF32.F32.PACK_B R43, R43 ;  /* 0x0000002bff2b723e */ /* 0x000fe200024050ff */
[--C-:B-1----:R-:W-:Y:S01]  /*98b0*/  @P4 IMAD.MOV.U32 R6, RZ, RZ, R14.reuse ;  /* 0x000000ffff064224 */ /* 0x102fe200078e000e */
[----:B------:R-:W-:Y:S01]  /*98c0*/  F2FP.TF32.F32.PACK_B R45, R45 ;  /* 0x0000002dff2d723e */ /* 0x000fe200024050ff */
[--C-:B------:R-:W-:Y:S01]  /*98d0*/  @P4 IMAD.MOV.U32 R7, RZ, RZ, R15.reuse ;  /* 0x000000ffff074224 */ /* 0x100fe200078e000f */
[----:B------:R-:W-:Y:S01]  /*98e0*/  F2FP.TF32.F32.PACK_B R47, R47 ;  /* 0x0000002fff2f723e */ /* 0x000fe200024050ff */
[-C--:B------:R-:W-:Y:S01]  /*98f0*/  FMUL R75, R75, R154.reuse ;  /* 0x0000009a4b4b7220 */ /* 0x080fe20000400000 */
[----:B------:R-:W-:Y:S01]  /*9900*/  F2FP.TF32.F32.PACK_B R49, R49 ;  /* 0x00000031ff31723e */ /* 0x000fe200024050ff */
[-C--:B------:R-:W-:Y:S01]  /*9910*/  FMUL R77, R77, R154.reuse ;  /* 0x0000009a4d4d7220 */ /* 0x080fe20000400000 */
[----:B------:R0:W-:Y:S01]  /*9920*/  @P4 STG.E desc[UR36][R6.64+0x44], R35 ;  /* 0x0000442306004986 */ /* 0x0001e2000c101924 */
[C---:B------:R-:W-:Y:S01]  /*9930*/  ISETP.GT.AND P4, PT, R0.reuse, 0x19, P2 ;  /* 0x000000190000780c */ /* 0x040fe20001784270 */
[-C--:B------:R-:W-:Y:S01]  /*9940*/  FMUL R79, R79, R154.reuse ;  /* 0x0000009a4f4f7220 */ /* 0x080fe20000400000 */
[----:B------:R-:W-:Y:S01]  /*9950*/  F2FP.TF32.F32.PACK_B R51, R51 ;  /* 0x00000033ff33723e */ /* 0x000fe200024050ff */
[----:B------:R1:W-:Y:S01]  /*9960*/  @P5 STG.E desc[UR36][R4.64+0x60], R21 ;  /* 0x0000601504005986 */ /* 0x0003e2000c101924 */
[----:B------:R-:W-:Y:S01]  /*9970*/  ISETP.GT.AND P5, PT, R0, 0x20, P1 ;  /* 0x000000200000780c */ /* 0x000fe20000fa4270 */
[-C--:B------:R-:W-:Y:S01]  /*9980*/  FMUL R13, R80, R154.reuse ;  /* 0x0000009a500d7220 */ /* 0x080fe20000400000 */
[----:B------:R-:W-:Y:S01]  /*9990*/  F2FP.TF32.F32.PACK_B R53, R53 ;  /* 0x00000035ff35723e */ /* 0x000fe200024050ff */
[----:B------:R-:W-:Y:S01]  /*99a0*/  @P3 STG.E desc[UR36][R4.64+0x64], R37 ;  /* 0x0000642504003986 */ /* 0x000fe2000c101924 */
[----:B------:R-:W-:Y:S01]  /*99b0*/  ISETP.GT.AND P3, PT, R0, 0x21, P1 ;  /* 0x000000210000780c */ /* 0x000fe20000f64270 */
[-C--:B------:R-:W-:Y:S01]  /*99c0*/  FMUL R81, R81, R154.reuse ;  /* 0x0000009a51517220 */ /* 0x080fe20000400000 */
[----:B------:R-:W-:Y:S01]  /*99d0*/  F2FP.TF32.F32.PACK_B R55, R55 ;  /* 0x00000037ff37723e */ /* 0x000fe200024050ff */
[----:B0-----:R-:W-:Y:S01]  /*99e0*/  @P0 IMAD.MOV.U32 R6, RZ, RZ, R14 ;  /* 0x000000ffff060224 */ /* 0x001fe200078e000e */
[----:B------:R-:W-:Y:S01]  /*99f0*/  F2FP.TF32.F32.PACK_B R57, R57 ;  /* 0x00000039ff39723e */ /* 0x000fe200024050ff */
[----:B------:R-:W-:Y:S01]  /*9a00*/  @P0 IMAD.MOV.U32 R7, RZ, RZ, R15 ;  /* 0x000000ffff070224 */ /* 0x000fe200078e000f */
[----:B------:R-:W-:Y:S01]  /*9a10*/  F2FP.TF32.F32.PACK_B R59, R59 ;  /* 0x0000003bff3b723e */ /* 0x000fe200024050ff */
[-C--:B------:R-:W-:Y:S01]  /*9a20*/  FMUL R83, R83, R154.reuse ;  /* 0x0000009a53537220 */ /* 0x080fe20000400000 */
[----:B------:R-:W-:Y:S01]  /*9a30*/  F2FP.TF32.F32.PACK_B R61, R61 ;  /* 0x0000003dff3d723e */ /* 0x000fe200024050ff */
[-C--:B-1----:R-:W-:Y:S01]  /*9a40*/  FMUL R21, R84, R154.reuse ;  /* 0x0000009a54157220 */ /* 0x082fe20000400000 */
[----:B------:R0:W-:Y:S01]  /*9a50*/  @P0 STG.E desc[UR36][R6.64+0x60], R3 ;  /* 0x0000600306000986 */ /* 0x0001e2000c101924 */
[----:B------:R-:W-:Y:S01]  /*9a60*/  ISETP.GT.AND P0, PT, R0, 0x20, P2 ;  /* 0x000000200000780c */ /* 0x000fe20001704270 */
[-C--:B------:R-:W-:Y:S01]  /*9a70*/  FMUL R85, R85, R154.reuse ;  /* 0x0000009a55557220 */ /* 0x080fe20000400000 */
[----:B------:R-:W-:Y:S01]  /*9a80*/  F2FP.TF32.F32.PACK_B R63, R63 ;  /* 0x0000003fff3f723e */ /* 0x000fe200024050ff */
[----:B------:R-:W-:Y:S01]  /*9a90*/  FMUL R87, R87, R154 ;  /* 0x0000009a57577220 */ /* 0x000fe20000400000 */
[----:B------:R-:W-:-:S02]  /*9aa0*/  F2FP.TF32.F32.PACK_B R65, R65 ;  /* 0x00000041ff41723e */ /* 0x000fc400024050ff */
[----:B------:R-:W-:Y:S02]  /*9ab0*/  F2FP.TF32.F32.PACK_B R67, R67 ;  /* 0x00000043ff43723e */ /* 0x000fe400024050ff */
[----:B------:R-:W-:Y:S02]  /*9ac0*/  F2FP.TF32.F32.PACK_B R69, R69 ;  /* 0x00000045ff45723e */ /* 0x000fe400024050ff */
[----:B------:R-:W-:Y:S01]  /*9ad0*/  F2FP.TF32.F32.PACK_B R71, R71 ;  /* 0x00000047ff47723e */ /* 0x000fe200024050ff */
[----:B0-----:R-:W-:Y:S02]  /*9ae0*/  @P4 IMAD.MOV.U32 R6, RZ, RZ, R14 ;  /* 0x000000ffff064224 */ /* 0x001fe400078e000e */
[----:B------:R-:W-:Y:S01]  /*9af0*/  FMUL R3, R44, R154 ;  /* 0x0000009a2c037220 */ /* 0x000fe20000400000 */
[----:B------:R-:W-:Y:S01]  /*9b00*/  @P4 IMAD.MOV.U32 R7, RZ, RZ, R15 ;  /* 0x000000ffff074224 */ /* 0x000fe200078e000f */
[----:B------:R-:W-:Y:S02]  /*9b10*/  F2FP.TF32.F32.PACK_B R73, R73 ;  /* 0x00000049ff49723e */ /* 0x000fe400024050ff */
[----:B------:R-:W-:-:S02]  /*9b20*/  F2FP.TF32.F32.PACK_B R75, R75 ;  /* 0x0000004bff4b723e */ /* 0x000fc400024050ff */
[----:B------:R0:W-:Y:S01]  /*9b30*/  @P4 STG.E desc[UR36][R6.64+0x64], R39 ;  /* 0x0000642706004986 */ /* 0x0001e2000c101924 */
[C---:B------:R-:W-:Y:S02]  /*9b40*/  ISETP.GT.AND P4, PT, R0.reuse, 0x21, P2 ;  /* 0x000000210000780c */ /* 0x040fe40001784270 */
[----:B------:R-:W-:Y:S01]  /*9b50*/  F2FP.TF32.F32.PACK_B R3, R3 ;  /* 0x00000003ff03723e */ /* 0x000fe200024050ff */
[----:B------:R1:W-:Y:S01]  /*9b60*/  @P5 STG.E desc[UR36][R4.64+0x80], R9 ;  /* 0x0000800904005986 */ /* 0x0003e2000c101924 */
[C---:B------:R-:W-:Y:S02]  /*9b70*/  ISETP.GT.AND P5, PT, R0.reuse, 0x28, P1 ;  /* 0x000000280000780c */ /* 0x040fe40000fa4270 */
[----:B------:R-:W-:Y:S01]  /*9b80*/  F2FP.TF32.F32.PACK_B R77, R77 ;  /* 0x0000004dff4d723e */ /* 0x000fe200024050ff */
[----:B------:R-:W-:Y:S01]  /*9b90*/  @P3 STG.E desc[UR36][R4.64+0x84], R41 ;  /* 0x0000842904003986 */ /* 0x000fe2000c101924 */
[----:B------:R-:W-:Y:S02]  /*9ba0*/  ISETP.GT.AND P3, PT, R0, 0x29, P1 ;  /* 0x000000290000780c */ /* 0x000fe40000f64270 */
[----:B------:R-:W-:Y:S01]  /*9bb0*/  F2FP.TF32.F32.PACK_B R79, R79 ;  /* 0x0000004fff4f723e */ /* 0x000fe200024050ff */
[----:B0-----:R-:W-:Y:S01]  /*9bc0*/  @P0 IMAD.MOV.U32 R6, RZ, RZ, R14 ;  /* 0x000000ffff060224 */ /* 0x001fe200078e000e */
[----:B------:R-:W-:Y:S01]  /*9bd0*/  F2FP.TF32.F32.PACK_B R13, R13 ;  /* 0x0000000dff0d723e */ /* 0x000fe200024050ff */
[----:B------:R-:W-:Y:S01]  /*9be0*/  @P0 IMAD.MOV.U32 R7, RZ, RZ, R15 ;  /* 0x000000ffff070224 */ /* 0x000fe200078e000f */
[----:B------:R-:W-:Y:S01]  /*9bf0*/  F2FP.TF32.F32.PACK_B R81, R81 ;  /* 0x00000051ff51723e */ /* 0x000fe200024050ff */
[----:B-1----:R-:W-:Y:S01]  /*9c00*/  FMUL R9, R46, R154 ;  /* 0x0000009a2e097220 */ /* 0x002fe20000400000 */
[----:B------:R-:W-:-:S02]  /*9c10*/  F2FP.TF32.F32.PACK_B R83, R83 ;  /* 0x00000053ff53723e */ /* 0x000fc400024050ff */
[----:B------:R0:W-:Y:S01]  /*9c20*/  @P0 STG.E desc[UR36][R6.64+0x80], R11 ;  /* 0x0000800b06000986 */ /* 0x0001e2000c101924 */
[----:B------:R-:W-:Y:S02]  /*9c30*/  ISETP.GT.AND P0, PT, R0, 0x28, P2 ;  /* 0x000000280000780c */ /* 0x000fe40001704270 */
[----:B------:R-:W-:Y:S02]  /*9c40*/  F2FP.TF32.F32.PACK_B R9, R9 ;  /* 0x00000009ff09723e */ /* 0x000fe400024050ff */
[----:B------:R-:W-:Y:S02]  /*9c50*/  F2FP.TF32.F32.PACK_B R21, R21 ;  /* 0x00000015ff15723e */ /* 0x000fe400024050ff */
[----:B------:R-:W-:Y:S02]  /*9c60*/  F2FP.TF32.F32.PACK_B R85, R85 ;  /* 0x00000055ff55723e */ /* 0x000fe400024050ff */
[----:B------:R-:W-:Y:S01]  /*9c70*/  F2FP.TF32.F32.PACK_B R87, R87 ;  /* 0x00000057ff57723e */ /* 0x000fe200024050ff */
[----:B0-----:R-:W-:-:S02]  /*9c80*/  @P4 IMAD.MOV.U32 R6, RZ, RZ, R14 ;  /* 0x000000ffff064224 */ /* 0x001fc400078e000e */
[----:B------:R-:W-:Y:S01]  /*9c90*/  FMUL R11, R48, R154 ;  /* 0x0000009a300b7220 */ /* 0x000fe20000400000 */
[----:B------:R-:W-:-:S04]  /*9ca0*/  @P4 IMAD.MOV.U32 R7, RZ, RZ, R15 ;  /* 0x000000ffff074224 */ /* 0x000fc800078e000f */
[----:B------:R-:W-:Y:S01]  /*9cb0*/  F2FP.TF32.F32.PACK_B R11, R11 ;  /* 0x0000000bff0b723e */ /* 0x000fe200024050ff */
[----:B------:R0:W-:Y:S01]  /*9cc0*/  @P4 STG.E desc[UR36][R6.64+0x84], R43 ;  /* 0x0000842b06004986 */ /* 0x0001e2000c101924 */
[----:B------:R-:W-:-:S03]  /*9cd0*/  ISETP.GT.AND P4, PT, R0, 0x29, P2 ;  /* 0x000000290000780c */ /* 0x000fc60001784270 */
[----:B------:R1:W-:Y:S01]  /*9ce0*/  @P5 STG.E desc[UR36][R4.64+0xa0], R3 ;  /* 0x0000a00304005986 */ /* 0x0003e2000c101924 */
[----:B------:R-:W-:-:S03]  /*9cf0*/  ISETP.GT.AND P5, PT, R0, 0x30, P1 ;  /* 0x000000300000780c */ /* 0x000fc60000fa4270 */
[----:B------:R-:W-:Y:S01]  /*9d00*/  @P3 STG.E desc[UR36][R4.64+0xa4], R45 ;  /* 0x0000a42d04003986 */ /* 0x000fe2000c101924 */
[----:B------:R-:W-:Y:S01]  /*9d10*/  ISETP.GT.AND P3, PT, R0, 0x31, P1 ;  /* 0x000000310000780c */ /* 0x000fe20000f64270 */
[----:B0-----:R-:W-:Y:S02]  /*9d20*/  @P0 IMAD.MOV.U32 R6, RZ, RZ, R14 ;  /* 0x000000ffff060224 */ /* 0x001fe400078e000e */
[----:B------:R-:W-:Y:S02]  /*9d30*/  @P0 IMAD.MOV.U32 R7, RZ, RZ, R15 ;  /* 0x000000ffff070224 */ /* 0x000fe400078e000f */
[----:B-1----:R-:W-:-:S03]  /*9d40*/  FMUL R3, R50, R154 ;  /* 0x0000009a32037220 */ /* 0x002fc60000400000 */
[----:B------:R0:W-:Y:S01]  /*9d50*/  @P0 STG.E desc[UR36][R6.64+0xa0], R9 ;  /* 0x0000a00906000986 */ /* 0x0001e2000c101924 */
[----:B------:R-:W-:Y:S02]  /*9d60*/  ISETP.GT.AND P0, PT, R0, 0x30, P2 ;  /* 0x000000300000780c */ /* 0x000fe40001704270 */
[----:B------:R-:W-:Y:S01]  /*9d70*/  F2FP.TF32.F32.PACK_B R3, R3 ;  /* 0x00000003ff03723e */ /* 0x000fe200024050ff */
[----:B0-----:R-:W-:Y:S02]  /*9d80*/  @P4 IMAD.MOV.U32 R6, RZ, RZ, R14 ;  /* 0x000000ffff064224 */ /* 0x001fe400078e000e */
        /* <DEDUP_REMOVED lines=69> */
[----:B------:R-:W-:Y:S01]  /*a1e0*/  @P3 STG.E desc[UR36][R4.64+0x144], R65 ;  /* 0x0001444104003986 */ /* 0x000fe2000c101924 */
[----:B------:R-:W-:-:S03]  /*a1f0*/  ISETP.GT.AND P3, PT, R0, 0x59, P1 ;  /* 0x000000590000780c */ /* 0x000fc60000f64270 */
[----:B------:R1:W-:Y:S01]  /*a200*/  @P5 STG.E desc[UR36][R4.64+0x140], R9 ;  /* 0x0001400904005986 */ /* 0x0003e2000c101924 */
[----:B------:R-:W-:Y:S01]  /*a210*/  ISETP.GT.AND P5, PT, R0, 0x58, P1 ;  /* 0x000000580000780c */ /* 0x000fe20000fa4270 */
[----:B0-----:R-:W-:Y:S02]  /*a220*/  @P0 IMAD.MOV.U32 R6, RZ, RZ, R14 ;  /* 0x000000ffff060224 */ /* 0x001fe400078e000e */
[----:B------:R-:W-:-:S05]  /*a230*/  @P0 IMAD.MOV.U32 R7, RZ, RZ, R15 ;  /* 0x000000ffff070224 */ /* 0x000fca00078e000f */
[----:B------:R0:W-:Y:S01]  /*a240*/  @P0 STG.E desc[UR36][R6.64+0x140], R11 ;  /* 0x0001400b06000986 */ /* 0x0001e2000c101924 */
[----:B------:R-:W-:Y:S01]  /*a250*/  ISETP.GT.AND P0, PT, R0, 0x58, P2 ;  /* 0x000000580000780c */ /* 0x000fe20001704270 */
[----:B-1----:R-:W-:-:S05]  /*a260*/  FMUL R9, R70, R154 ;  /* 0x0000009a46097220 */ /* 0x002fca0000400000 */
        /* <DEDUP_REMOVED lines=50> */
[----:B------:R-:W-:-:S05]  /*a590*/  @P4 IMAD.MOV.U32 R7, RZ, RZ, R15 ;  /* 0x000000ffff074224 */ /* 0x000fca00078e000f */
[----:B------:R0:W-:Y:S01]  /*a5a0*/  @P4 STG.E desc[UR36][R6.64+0x1a4], R79 ;  /* 0x0001a44f06004986 */ /* 0x0001e2000c101924 */
[----:B------:R-:W-:-:S03]  /*a5b0*/  ISETP.GT.AND P4, PT, R0, 0x71, P2 ;  /* 0x000000710000780c */ /* 0x000fc60001784270 */
[----:B------:R-:W-:Y:S01]  /*a5c0*/  @P3 STG.E desc[UR36][R4.64+0x1c0], R13 ;  /* 0x0001c00d04003986 */ /* 0x000fe2000c101924 */
[C---:B------:R-:W-:Y:S02]  /*a5d0*/  ISETP.GT.AND P3, PT, R0.reuse, 0x78, P1 ;  /* 0x000000780000780c */ /* 0x040fe40000f64270 */
[C---:B------:R-:W-:Y:S01]  /*a5e0*/  ISETP.GT.AND P1, PT, R0.reuse, 0x79, P1 ;  /* 0x000000790000780c */ /* 0x040fe20000f24270 */
[----:B------:R-:W-:Y:S01]  /*a5f0*/  @P5 STG.E desc[UR36][R4.64+0x1c4], R81 ;  /* 0x0001c45104005986 */ /* 0x000fe2000c101924 */
[C---:B------:R-:W-:Y:S02]  /*a600*/  ISETP.GT.AND P5, PT, R0.reuse, 0x78, P2 ;  /* 0x000000780000780c */ /* 0x040fe400017a4270 */
[----:B------:R-:W-:Y:S01]  /*a610*/  ISETP.GT.AND P2, PT, R0, 0x79, P2 ;  /* 0x000000790000780c */ /* 0x000fe20001744270 */
[----:B0-----:R-:W-:Y:S02]  /*a620*/  @P0 IMAD.MOV.U32 R6, RZ, RZ, R14 ;  /* 0x000000ffff060224 */ /* 0x001fe400078e000e */
[----:B------:R-:W-:-:S05]  /*a630*/  @P0 IMAD.MOV.U32 R7, RZ, RZ, R15 ;  /* 0x000000ffff070224 */ /* 0x000fca00078e000f */
[----:B------:R0:W-:Y:S02]  /*a640*/  @P0 STG.E desc[UR36][R6.64+0x1c0], R3 ;  /* 0x0001c00306000986 */ /* 0x0001e4000c101924 */
[----:B0-----:R-:W-:Y:S02]  /*a650*/  @P4 IMAD.MOV.U32 R6, RZ, RZ, R14 ;  /* 0x000000ffff064224 */ /* 0x001fe400078e000e */
[----:B------:R-:W-:-:S05]  /*a660*/  @P4 IMAD.MOV.U32 R7, RZ, RZ, R15 ;  /* 0x000000ffff074224 */ /* 0x000fca00078e000f */
[----:B------:R-:W-:Y:S04]  /*a670*/  @P4 STG.E desc[UR36][R6.64+0x1c4], R83 ;  /* 0x0001c45306004986 */ /* 0x000fe8000c101924 */
[----:B------:R-:W-:Y:S04]  /*a680*/  @P3 STG.E desc[UR36][R4.64+0x1e0], R21 ;  /* 0x0001e01504003986 */ /* 0x000fe8000c101924 */
[----:B------:R0:W-:Y:S02]  /*a690*/  @P1 STG.E desc[UR36][R4.64+0x1e4], R85 ;  /* 0x0001e45504001986 */ /* 0x0001e4000c101924 */
[----:B0-----:R-:W-:-:S02]  /*a6a0*/  @P5 IMAD.MOV.U32 R4, RZ, RZ, R14 ;  /* 0x000000ffff045224 */ /* 0x001fc400078e000e */
[----:B------:R-:W-:-:S05]  /*a6b0*/  @P5 IMAD.MOV.U32 R5, RZ, RZ, R15 ;  /* 0x000000ffff055224 */ /* 0x000fca00078e000f */
[----:B------:R0:W-:Y:S04]  /*a6c0*/  @P5 STG.E desc[UR36][R4.64+0x1e0], R9 ;  /* 0x0001e00904005986 */ /* 0x0001e8000c101924 */
[----:B------:R0:W-:Y:S02]  /*a6d0*/  @P2 STG.E desc[UR36][R14.64+0x1e4], R87 ;  /* 0x0001e4570e002986 */ /* 0x0001e4000c101924 */
.L_x_280:
[----:B------:R-:W-:Y:S05]  /*a6e0*/  BSYNC B0 ;  /* 0x0000000000007941 */ /* 0x000fea0003800000 */
.L_x_28:
[----:B------:R-:W-:Y:S01]  /*a6f0*/  ULDC UR4, c[0x0][0xc] ;  /* 0x0000030000047ab9 */ /* 0x000fe20000000800 */
[----:B------:R-:W-:Y:S01]  /*a700*/  ULDC UR5, c[0x0][0x10] ;  /* 0x0000040000057ab9 */ /* 0x000fe20000000800 */
[----:B---3--:R-:W3:Y:S01]  /*a710*/  LDC R3, c[0x0][0x14] ;  /* 0x00000500ff037b82 */ /* 0x008ee20000000800 */
[----:B------:R-:W-:Y:S01]  /*a720*/  UIMAD.WIDE.U32 UR4, UR4, UR5, URZ ;  /* 0x00000005040472a5 */ /* 0x000fe2000f8e003f */
[----:B------:R-:W-:Y:S01]  /*a730*/  PRMT R0, RZ, 0x7610, R0 ;  /* 0x00007610ff007816 */ /* 0x000fe20000000000 */
[----:B------:R-:W-:Y:S02]  /*a740*/  IMAD.MOV.U32 R153, RZ, RZ, -0x1 ;  /* 0xffffffffff997424 */ /* 0x000fe400078e00ff */
[----:B------:R-:W-:Y:S02]  /*a750*/  IMAD.MOV.U32 R23, RZ, RZ, -0x1 ;  /* 0xffffffffff177424 */ /* 0x000fe400078e00ff */
[----:B---3--:R-:W-:-:S04]  /*a760*/  IMAD.WIDE.U32 R16, R3, UR4, R16 ;  /* 0x0000000403107c25 */ /* 0x008fc8000f8e0010 */
[----:B------:R-:W-:Y:S01]  /*a770*/  IMAD R3, R3, UR5, RZ ;  /* 0x0000000503037c24 */ /* 0x000fe2000f8e02ff */
[----:B------:R-:W-:Y:S02]  /*a780*/  ULDC.64 UR4, c[0x0][0x650] ;  /* 0x0001940000047ab9 */ /* 0x000fe40000000a00 */
[----:B------:R-:W-:Y:S01]  /*a790*/  ISETP.GE.U32.AND P0, PT, R16, UR4, PT ;  /* 0x0000000410007c0c */ /* 0x000fe2000bf06070 */
[----:B------:R-:W-:-:S05]  /*a7a0*/  IMAD.IADD R17, R17, 0x1, R3 ;  /* 0x0000000111117824 */ /* 0x000fca00078e0203 */
[----:B------:R-:W-:-:S13]  /*a7b0*/  ISETP.GE.U32.AND.EX P0, PT, R17, UR5, PT, P0 ;  /* 0x0000000511007c0c */ /* 0x000fda000bf06100 */
[----:B------:R-:W-:Y:S05]  /*a7c0*/  @P0 BRA `(.L_x_281) ;  /* 0x0000000400640947 */ /* 0x000fea0003800000 */
[----:B------:R-:W3:Y:S01]  /*a7d0*/  S2R R12, SR_CTAID.X ;  /* 0x00000000000c7919 */ /* 0x000ee20000002500 */
[----:B0-2---:R-:W0:Y:S01]  /*a7e0*/  LDC.64 R10, c[0x0][0x628] ;  /* 0x00018a00ff0a7b82 */ /* 0x005e220000000a00 */
[----:B------:R-:W-:Y:S01]  /*a7f0*/  ULDC UR4, c[0x0][0x150] ;  /* 0x0000540000047ab9 */ /* 0x000fe20000000800 */
[----:B------:R-:W-:Y:S01]  /*a800*/  IMAD.MOV.U32 R8, RZ, RZ, R16 ;  /* 0x000000ffff087224 */ /* 0x000fe200078e0010 */
[----:B------:R-:W2:Y:S01]  /*a810*/  S2R R24, SR_CTAID.Y ;  /* 0x0000000000187919 */ /* 0x000ea20000002600 */
[----:B------:R-:W-:-:S04]  /*a820*/  IMAD.MOV.U32 R9, RZ, RZ, R17 ;  /* 0x000000ffff097224 */ /* 0x000fc800078e0011 */
[----:B------:R-:W1:Y:S08]  /*a830*/  LDC R21, c[0x0][0x144] ;  /* 0x00005100ff157b82 */ /* 0x000e700000000800 */
[----:B------:R-:W1:Y:S08]  /*a840*/  LDC R0, c[0x0][0x630] ;  /* 0x00018c00ff007b82 */ /* 0x000e700000000800 */
[----:B------:R-:W1:Y:S01]  /*a850*/  LDC.64 R14, c[0x0][0x620] ;  /* 0x00018800ff0e7b82 */ /* 0x000e620000000a00 */
[----:B0-----:R-:W-:-:S04]  /*a860*/  ISETP.NE.U32.AND P0, PT, R10, RZ, PT ;  /* 0x000000ff0a00720c */ /* 0x001fc80003f05070 */
[----:B------:R-:W-:Y:S02]  /*a870*/  ISETP.NE.AND.EX P0, PT, R11, RZ, PT, P0 ;  /* 0x000000ff0b00720c */ /* 0x000fe40003f05300 */
[----:B---3--:R-:W-:-:S05]  /*a880*/  I2FP.F32.U32 R3, R12 ;  /* 0x0000000c00037245 */ /* 0x008fca0000201000 */
[----:B------:R-:W-:-:S04]  /*a890*/  FMUL R3, R3, UR4 ;  /* 0x0000000403037c20 */ /* 0x000fc80008400000 */
[----:B------:R0:W3:Y:S02]  /*a8a0*/  F2I.U32.TRUNC.NTZ R20, R3 ;  /* 0x0000000300147305 */ /* 0x0000e4000020f000 */
[----:B--2---:R-:W-:Y:S05]  /*a8b0*/  @!P0 BRA `(.L_x_282) ;  /* 0x0000000000288947 */ /* 0x004fea0003800000 */
[----:B0-----:R-:W0:Y:S02]  /*a8c0*/  LDC R3, c[0x0][0x634] ;  /* 0x00018d00ff037b82 */ /* 0x001e240000000800 */
        /* <DEDUP_REMOVED lines=9> */
.L_x_282:
[----:B------:R-:W2:Y:S01]  /*a960*/  LDC.64 R28, c[0x0][0x640] ;  /* 0x00019000ff1c7b82 */ /* 0x000ea20000000a00 */
[-CC-:B-1----:R-:W-:Y:S01]  /*a970*/  SHF.R.U64 R23, R8, R0.reuse, R9.reuse ;  /* 0x0000000008177219 */ /* 0x182fe20000001209 */
[----:B---3--:R-:W-:Y:S01]  /*a980*/  IMAD.MOV R20, RZ, RZ, -R20 ;  /* 0x000000ffff147224 */ /* 0x008fe200078e0a14 */
[----:B------:R-:W-:Y:S01]  /*a990*/  SHF.R.U32.HI R0, RZ, R0, R9 ;  /* 0x00000000ff007219 */ /* 0x000fe20000011609 */
[----:B------:R-:W-:Y:S01]  /*a9a0*/  ULDC UR4, c[0x0][0x154] ;  /* 0x0000550000047ab9 */ /* 0x000fe20000000800 */
[----:B0-----:R-:W-:Y:S01]  /*a9b0*/  IADD3 R3, P0, RZ, -R23, RZ ;  /* 0x80000017ff037210 */ /* 0x001fe20007f1e0ff */
[----:B------:R-:W-:Y:S02]  /*a9c0*/  IMAD R21, R21, R20, R12 ;  /* 0x0000001415157224 */ /* 0x000fe400078e020c */
[----:B------:R-:W0:Y:S01]  /*a9d0*/  LDC R6, c[0x0][0x618] ;  /* 0x00018600ff067b82 */ /* 0x000e220000000800 */
[----:B------:R-:W-:Y:S02]  /*a9e0*/  IMAD.MOV.U32 R7, RZ, RZ, 0x1 ;  /* 0x00000001ff077424 */ /* 0x000fe400078e00ff */
[----:B------:R-:W-:-:S04]  /*a9f0*/  IMAD.X R5, RZ, RZ, ~R0, P0 ;  /* 0x000000ffff057224 */ /* 0x000fc800000e0e00 */
[-C--:B------:R-:W-:Y:S01]  /*aa00*/  IMAD R0, R5, R14.reuse, RZ ;  /* 0x0000000e05007224 */ /* 0x080fe200078e02ff */
[----:B------:R-:W1:Y:S01]  /*aa10*/  LDC R8, c[0x0][0x608] ;  /* 0x00018200ff087b82 */ /* 0x000e620000000800 */
[----:B------:R-:W-:-:S04]  /*aa20*/  IMAD.WIDE.U32 R4, R3, R14, R16 ;  /* 0x0000000e03047225 */ /* 0x000fc800078e0010 */
[----:B------:R-:W-:Y:S01]  /*aa30*/  IMAD R3, R3, R15, R0 ;  /* 0x0000000f03037224 */ /* 0x000fe200078e0200 */
[----:B------:R-:W-:Y:S02]  /*aa40*/  I2FP.F32.U32 R0, R24 ;  /* 0x0000001800007245 */ /* 0x000fe40000201000 */
[----:B------:R-:W3:Y:S01]  /*aa50*/  LDC R26, c[0x0][0x658] ;  /* 0x00019600ff1a7b82 */ /* 0x000ee20000000800 */
[----:B------:R-:W-:Y:S01]  /*aa60*/  IMAD.IADD R3, R5, 0x1, R3 ;  /* 0x0000000105037824 */ /* 0x000fe200078e0203 */
[----:B--2---:R-:W-:Y:S01]  /*aa70*/  ISETP.NE.U32.AND P0, PT, R28, RZ, PT ;  /* 0x000000ff1c00720c */ /* 0x004fe20003f05070 */
[----:B------:R-:W-:Y:S01]  /*aa80*/  FMUL R0, R0, UR4 ;  /* 0x0000000400007c20 */ /* 0x000fe20008400000 */
[----:B------:R-:W-:Y:S02]  /*aa90*/  IMAD.MOV.U32 R5, RZ, RZ, -0x1 ;  /* 0xffffffffff057424 */ /* 0x000fe400078e00ff */
[----:B------:R-:W-:Y:S01]  /*aaa0*/  ISETP.NE.AND.EX P0, PT, R29, RZ, PT, P0 ;  /* 0x000000ff1d00720c */ /* 0x000fe20003f05300 */
[----:B------:R2:W2:Y:S01]  /*aab0*/  F2I.U32.TRUNC.NTZ R13, R0 ;  /* 0x00000000000d7305 */ /* 0x0004a2000020f000 */
[----:B------:R-:W2:Y:S01]  /*aac0*/  LDC R15, c[0x0][0x148] ;  /* 0x00005200ff0f7b82 */ /* 0x000ea20000000800 */
[----:B0-----:R-:W-:-:S02]  /*aad0*/  SHF.R.U64 R12, R4, R6, R3 ;  /* 0x00000006040c7219 */ /* 0x001fc40000001203 */
[----:B------:R-:W-:-:S05]  /*aae0*/  SHF.R.U32.HI R3, RZ, R6, R3 ;  /* 0x00000006ff037219 */ /* 0x000fca0000011603 */
[----:B------:R-:W0:Y:S01]  /*aaf0*/  LDC R20, c[0x0][0x600] ;  /* 0x00018000ff147b82 */ /* 0x000e220000000800 */
[-CC-:B-1----:R-:W-:Y:S02]  /*ab00*/  SHF.R.U64 R10, R12, R8.reuse, R3.reuse ;  /* 0x000000080c0a7219 */ /* 0x182fe40000001203 */
[----:B------:R-:W-:-:S05]  /*ab10*/  SHF.R.U32.HI R3, RZ, R8, R3 ;  /* 0x00000008ff037219 */ /* 0x000fca0000011603 */
[----:B------:R-:W1:Y:S01]  /*ab20*/  LDC R27, c[0x0][0x648] ;  /* 0x00019200ff1b7b82 */ /* 0x000e620000000800 */
[-C--:B---3--:R-:W-:Y:S02]  /*ab30*/  SHF.L.U32 R4, R5, R26.reuse, RZ ;  /* 0x0000001a05047219 */ /* 0x088fe400000006ff */
[--C-:B------:R-:W-:Y:S02]  /*ab40*/  SHF.R.U64 R14, R10, R26, R3.reuse ;  /* 0x0000001a0a0e7219 */ /* 0x100fe40000001203 */
[----:B------:R-:W-:Y:S02]  /*ab50*/  LOP3.LUT R25, RZ, R4, RZ, 0x33, !PT ;  /* 0x00000004ff197212 */ /* 0x000fe400078e33ff */
[-C--:B------:R-:W-:Y:S01]  /*ab60*/  SHF.R.U32.HI R5, RZ, R26.reuse, R3 ;  /* 0x0000001aff057219 */ /* 0x080fe20000011603 */
[----:B------:R-:W3:Y:S01]  /*ab70*/  LDC R30, c[0x0][0x638] ;  /* 0x00018e00ff1e7b82 */ /* 0x000ee20000000800 */
[----:B------:R-:W-:Y:S01]  /*ab80*/  SHF.L.U32 R152, R7, R26, RZ ;  /* 0x0000001a07987219 */ /* 0x000fe200000006ff */
[----:B------:R-:W-:-:S06]  /*ab90*/  IMAD.MOV.U32 R4, RZ, RZ, R14 ;  /* 0x000000ffff047224 */ /* 0x000fcc00078e000e */
[----:B------:R-:W0:Y:S01]  /*aba0*/  LDC R31, c[0x0][0x610] ;  /* 0x00018400ff1f7b82 */ /* 0x000e220000000800 */
[----:B------:R-:W-:Y:S05]  /*abb0*/  @!P0 BRA `(.L_x_283) ;  /* 0x0000000000288947 */ /* 0x000fea0003800000 */
[----:B------:R-:W4:Y:S02]  /*abc0*/  LDC R3, c[0x0][0x64c] ;  /* 0x00019300ff037b82 */ /* 0x000f240000000800 */
[----:B----4-:R-:W-:-:S05]  /*abd0*/  IADD3 R3, P0, R14, R3, RZ ;  /* 0x000000030e037210 */ /* 0x010fca0007f1e0ff */
        /* <DEDUP_REMOVED lines=8> */
.L_x_283:
[----:B------:R-:W-:Y:S01]  /*ac60*/  ISETP.NE.AND P0, PT, R2, 0x1, PT ;  /* 0x000000010200780c */ /* 0x000fe20003f05270 */
[----:B0-----:R-:W-:Y:S01]  /*ac70*/  VIADD R7, R20, 0xffffffff ;  /* 0xffffffff14077836 */ /* 0x001fe20000000000 */
[----:B-12---:R-:W-:Y:S01]  /*ac80*/  SHF.R.U64 R0, R4, R27, R5 ;  /* 0x0000001b04007219 */ /* 0x006fe20000001205 */
[----:B------:R-:W-:Y:S01]  /*ac90*/  IMAD.MOV R13, RZ, RZ, -R13 ;  /* 0x000000ffff0d7224 */ /* 0x000fe200078e0a0d */
[----:B------:R-:W-:Y:S01]  /*aca0*/  LOP3.LUT R5, R10, R25, RZ, 0xc0, !PT ;  /* 0x000000190a057212 */ /* 0x000fe200078ec0ff */
[----:B------:R-:W-:Y:S02]  /*acb0*/  IMAD.MOV.U32 R4, RZ, RZ, 0x1 ;  /* 0x00000001ff047424 */ /* 0x000fe400078e00ff */
[----:B------:R-:W-:Y:S02]  /*acc0*/  IMAD.MOV R3, RZ, RZ, -R0 ;  /* 0x000000ffff037224 */ /* 0x000fe400078e0a00 */
[----:B------:R-:W-:Y:S01]  /*acd0*/  IMAD R152, R152, R0, R5 ;  /* 0x0000000098987224 */ /* 0x000fe200078e0205 */
[----:B------:R-:W-:Y:S01]  /*ace0*/  LOP3.LUT R5, R12, R7, RZ, 0xc0, !PT ;  /* 0x000000070c057212 */ /* 0x000fe200078ec0ff */
[----:B---3--:R-:W-:-:S02]  /*acf0*/  IMAD R0, R3, R30, R14 ;  /* 0x0000001e03007224 */ /* 0x008fc400078e020e */
[----:B------:R-:W-:Y:S02]  /*ad00*/  @P0 IMAD R21, R15, R13, R24 ;  /* 0x0000000d0f150224 */ /* 0x000fe400078e0218 */
[----:B------:R-:W-:Y:S01]  /*ad10*/  IMAD R3, R0, R20, R5 ;  /* 0x0000001400037224 */ /* 0x000fe200078e0205 */
[----:B------:R-:W-:Y:S01]  /*ad20*/  PRMT R0, R4, 0x7610, R0 ;  /* 0x0000761004007816 */ /* 0x000fe20000000000 */
[----:B------:R-:W-:-:S05]  /*ad30*/  IMAD R152, R152, R31, R21 ;  /* 0x0000001f98987224 */ /* 0x000fca00078e0215 */
[----:B------:R-:W-:Y:S02]  /*ad40*/  SEL R153, R3, R152, !P0 ;  /* 0x0000009803997207 */ /* 0x000fe40004000000 */
[----:B------:R-:W-:-:S07]  /*ad50*/  SEL R152, R152, R3, !P0 ;  /* 0x0000000398987207 */ /* 0x000fce0004000000 */
.L_x_281:
[----:B------:R-:W-:-:S13]  /*ad60*/  LOP3.LUT P0, RZ, R0, 0xff, RZ, 0xc0, !PT ;  /* 0x000000ff00ff7812 */ /* 0x000fda000780c0ff */
[----:B------:R-:W-:Y:S05]  /*ad70*/  @P0 BRA `(.L_x_284) ;  /* 0xffffff60005c0947 */ /* 0x000fea000383ffff */
[----:B------:R-:W-:Y:S05]  /*ad80*/  EXIT ;  /* 0x000000000000794d */ /* 0x000fea0003800000 */
.L_x_3:
[----:B0-----:R-:W-:Y:S01]  /*ad90*/  ULDC.64 UR4, c[0x0][0x650] ;  /* 0x0001940000047ab9 */ /* 0x001fe20000000a00 */
        /* <DEDUP_REMOVED lines=25> */
.L_x_286:
[--C-:B------:R-:W-:Y:S01]  /*af30*/  SHF.R.U64 R12, R10, R14, R11.reuse ;  /* 0x0000000e0a0c7219 */ /* 0x100fe2000000120b */
[----:B------:R-:W0:Y:S01]  /*af40*/  LDC R22, c[0x0][0x618] ;  /* 0x00018600ff167b82 */ /* 0x000e220000000800 */
[----:B------:R-:W-:Y:S01]  /*af50*/  I2FP.F32.U32 R6, R4 ;  /* 0x0000000400067245 */ /* 0x000fe20000201000 */
[----:B------:R-:W-:Y:S01]  /*af60*/  ULDC UR4, c[0x0][0x150] ;  /* 0x0000540000047ab9 */ /* 0x000fe20000000800 */
[----:B------:R-:W-:Y:S02]  /*af70*/  SHF.R.U32.HI R5, RZ, R14, R11 ;  /* 0x0000000eff057219 */ /* 0x000fe4000001160b */
[----:B------:R-:W-:Y:S01]  /*af80*/  IADD3 R9, P0, RZ, -R12, RZ ;  /* 0x8000000cff097210 */ /* 0x000fe20007f1e0ff */
[----:B------:R-:W-:Y:S01]  /*af90*/  FMUL R11, R6, UR4 ;  /* 0x00000004060b7c20 */ /* 0x000fe20008400000 */
[----:B------:R-:W-:Y:S01]  /*afa0*/  ULDC UR4, c[0x0][0x154] ;  /* 0x0000550000047ab9 */ /* 0x000fe20000000800 */
[----:B------:R-:W1:Y:S02]  /*afb0*/  LDC.64 R24, c[0x0][0x640] ;  /* 0x00019000ff187b82 */ /* 0x000e640000000a00 */
[----:B------:R-:W-:-:S02]  /*afc0*/  IMAD.X R5, RZ, RZ, ~R5, P0 ;  /* 0x000000ffff057224 */ /* 0x000fc400000e0e05 */
[----:B------:R-:W2:Y:S01]  /*afd0*/  F2I.U32.TRUNC.NTZ R11, R11 ;  /* 0x0000000b000b7305 */ /* 0x000ea2000020f000 */
[----:B------:R-:W-:-:S03]  /*afe0*/  IMAD.WIDE.U32 R6, R9, R20, R16 ;  /* 0x0000001409067225 */ /* 0x000fc600078e0010 */
[----:B------:R-:W3:Y:S01]  /*aff0*/  LDC R13, c[0x0][0x144] ;  /* 0x00005100ff0d7b82 */ /* 0x000ee20000000800 */
[----:B------:R-:W-:-:S04]  /*b000*/  IMAD R8, R5, R20, RZ ;  /* 0x0000001405087224 */ /* 0x000fc800078e02ff */
[----:B------:R-:W-:Y:S02]  /*b010*/  IMAD R5, R9, R21, R8 ;  /* 0x0000001509057224 */ /* 0x000fe400078e0208 */
[----:B------:R-:W-:Y:S01]  /*b020*/  IMAD.MOV.U32 R8, RZ, RZ, -0x1 ;  /* 0xffffffffff087424 */ /* 0x000fe200078e00ff */
[----:B------:R-:W4:Y:S01]  /*b030*/  LDC R14, c[0x0][0x608] ;  /* 0x00018200ff0e7b82 */ /* 0x000f220000000800 */
[----:B------:R-:W-:Y:S01]  /*b040*/  IMAD.IADD R5, R7, 0x1, R5 ;  /* 0x0000000107057824 */ /* 0x000fe200078e0205 */
[----:B------:R-:W-:-:S04]  /*b050*/  I2FP.F32.U32 R7, R3 ;  /* 0x0000000300077245 */ /* 0x000fc80000201000 */
[-C--:B0-----:R-:W-:Y:S01]  /*b060*/  SHF.R.U64 R10, R6, R22.reuse, R5 ;  /* 0x00000016060a7219 */ /* 0x081fe20000001205 */
[----:B--2---:R-:W-:Y:S01]  /*b070*/  IMAD.MOV R6, RZ, RZ, -R11 ;  /* 0x000000ffff067224 */ /* 0x004fe200078e0a0b */
[----:B------:R-:W0:Y:S01]  /*b080*/  LDC R9, c[0x0][0x658] ;  /* 0x00019600ff097b82 */ /* 0x000e220000000800 */
[----:B-1----:R-:W-:Y:S01]  /*b090*/  ISETP.NE.U32.AND P0, PT, R24, RZ, PT ;  /* 0x000000ff1800720c */ /* 0x002fe20003f05070 */
[----:B------:R-:W-:Y:S01]  /*b0a0*/  FMUL R7, R7, UR4 ;  /* 0x0000000407077c20 */ /* 0x000fe20008400000 */
[----:B------:R-:W-:Y:S02]  /*b0b0*/  SHF.R.U32.HI R5, RZ, R22, R5 ;  /* 0x00000016ff057219 */ /* 0x000fe40000011605 */
[----:B------:R-:W-:-:S03]  /*b0c0*/  ISETP.NE.AND.EX P0, PT, R25, RZ, PT, P0 ;  /* 0x000000ff1900720c */ /* 0x000fc60003f05300 */
[----:B------:R-:W1:Y:S01]  /*b0d0*/  LDC R20, c[0x0][0x148] ;  /* 0x00005200ff147b82 */ /* 0x000e620000000800 */
[----:B---3--:R-:W-:Y:S02]  /*b0e0*/  IMAD R23, R13, R6, R4 ;  /* 0x000000060d177224 */ /* 0x008fe400078e0204 */
[----:B------:R-:W-:-:S05]  /*b0f0*/  IMAD.MOV.U32 R6, RZ, RZ, 0x1 ;  /* 0x00000001ff067424 */ /* 0x000fca00078e00ff */
[----:B------:R-:W2:Y:S01]  /*b100*/  LDC R21, c[0x0][0x600] ;  /* 0x00018000ff157b82 */ /* 0x000ea20000000800 */
[-CC-:B----4-:R-:W-:Y:S02]  /*b110*/  SHF.R.U64 R13, R10, R14.reuse, R5.reuse ;  /* 0x0000000e0a0d7219 */ /* 0x190fe40000001205 */
[----:B------:R-:W-:Y:S02]  /*b120*/  SHF.R.U32.HI R4, RZ, R14, R5 ;  /* 0x0000000eff047219 */ /* 0x000fe40000011605 */
[----:B------:R3:W4:Y:S03]  /*b130*/  F2I.U32.TRUNC.NTZ R14, R7 ;  /* 0x00000007000e7305 */ /* 0x000726000020f000 */
[----:B------:R-:W1:Y:S01]  /*b140*/  LDC R26, c[0x0][0x648] ;  /* 0x00019200ff1a7b82 */ /* 0x000e620000000800 */
[-C--:B0-----:R-:W-:Y:S02]  /*b150*/  SHF.R.U64 R15, R13, R9.reuse, R4 ;  /* 0x000000090d0f7219 */ /* 0x081fe40000001204 */
[----:B------:R-:W-:-:S02]  /*b160*/  SHF.L.U32 R8, R8, R9, RZ ;  /* 0x0000000908087219 */ /* 0x000fc400000006ff */
[-C--:B------:R-:W-:Y:S01]  /*b170*/  SHF.R.U32.HI R5, RZ, R9.reuse, R4 ;  /* 0x00000009ff057219 */ /* 0x080fe20000011604 */
[----:B------:R-:W-:Y:S01]  /*b180*/  IMAD.MOV.U32 R4, RZ, RZ, R15 ;  /* 0x000000ffff047224 */ /* 0x000fe200078e000f */
[----:B------:R-:W-:Y:S01]  /*b190*/  SHF.L.U32 R22, R6, R9, RZ ;  /* 0x0000000906167219 */ /* 0x000fe200000006ff */
[----:B------:R-:W0:Y:S01]  /*b1a0*/  LDC R27, c[0x0][0x638] ;  /* 0x00018e00ff1b7b82 */ /* 0x000e220000000800 */
[----:B------:R-:W-:-:S07]  /*b1b0*/  LOP3.LUT R28, RZ, R8, RZ, 0x33, !PT ;  /* 0x00000008ff1c7212 */ /* 0x000fce00078e33ff */
        /* <DEDUP_REMOVED lines=12> */
.L_x_287:
[----:B------:R-:W-:Y:S01]  /*b280*/  ISETP.NE.AND P0, PT, R2, 0x1, PT ;  /* 0x000000010200780c */ /* 0x000fe20003f05270 */
[----:B--2---:R-:W-:Y:S01]  /*b290*/  VIADD R7, R21, 0xffffffff ;  /* 0xffffffff15077836 */ /* 0x004fe20000000000 */
[----:B-1----:R-:W-:Y:S01]  /*b2a0*/  SHF.R.U64 R5, R4, R26, R5 ;  /* 0x0000001a04057219 */ /* 0x002fe20000001205 */
[----:B------:R-:W-:Y:S01]  /*b2b0*/  IMAD.MOV R14, RZ, RZ, -R14 ;  /* 0x000000ffff0e7224 */ /* 0x000fe200078e0a0e */
[----:B------:R-:W-:Y:S01]  /*b2c0*/  LOP3.LUT R4, R13, R28, RZ, 0xc0, !PT ;  /* 0x0000001c0d047212 */ /* 0x000fe200078ec0ff */
[----:B------:R-:W-:Y:S01]  /*b2d0*/  IMAD.MOV.U32 R8, RZ, RZ, R12 ;  /* 0x000000ffff087224 */ /* 0x000fe200078e000c */
[----:B------:R-:W-:Y:S01]  /*b2e0*/  LOP3.LUT R10, R10, R7, RZ, 0xc0, !PT ;  /* 0x000000070a0a7212 */ /* 0x000fe200078ec0ff */
[----:B------:R-:W-:Y:S02]  /*b2f0*/  IMAD.MOV R6, RZ, RZ, -R5 ;  /* 0x000000ffff067224 */ /* 0x000fe400078e0a05 */
[----:B------:R-:W-:-:S04]  /*b300*/  IMAD R4, R22, R5, R4 ;  /* 0x0000000516047224 */ /* 0x000fc800078e0204 */
[----:B------:R-:W-:Y:S02]  /*b310*/  @P0 IMAD R23, R20, R14, R3 ;  /* 0x0000000e14170224 */ /* 0x000fe400078e0203 */
[----:B0-----:R-:W-:Y:S02]  /*b320*/  IMAD R3, R6, R27, R15 ;  /* 0x0000001b06037224 */ /* 0x001fe400078e020f */
[----:B------:R-:W-:Y:S02]  /*b330*/  IMAD R7, R4, R29, R23 ;  /* 0x0000001d04077224 */ /* 0x000fe400078e0217 */
[----:B------:R-:W-:Y:S02]  /*b340*/  IMAD R4, R3, R21, R10 ;  /* 0x0000001503047224 */ /* 0x000fe400078e020a */
[----:B------:R-:W-:-:S03]  /*b350*/  IMAD.MOV.U32 R6, RZ, RZ, 0x1 ;  /* 0x00000001ff067424 */ /* 0x000fc600078e00ff */
[----:B------:R-:W-:Y:S02]  /*b360*/  SEL R9, R4, R7, !P0 ;  /* 0x0000000704097207 */ /* 0x000fe40004000000 */
[----:B------:R-:W-:-:S07]  /*b370*/  SEL R7, R7, R4, !P0 ;  /* 0x0000000407077207 */ /* 0x000fce0004000000 */
.L_x_285:
[----:B------:R-:W-:-:S08]  /*b380*/  NOP ;  /* 0x0000000000007918 */ /* 0x000fd00000000000 */
[----:B------:R-:W0:-:S00]  /*b390*/  USETMAXREG.DEALLOC.CTAPOOL 0x28 ;  /* 0x00000028000079c8 */ /* 0x000e0000080e0500 */
[----:B0-----:R-:W-:-:S13]  /*b3a0*/  ISETP.NE.AND P0, PT, R0, RZ, PT ;  /* 0x000000ff0000720c */ /* 0x001fda0003f05270 */
[----:B------:R-:W-:Y:S05]  /*b3b0*/  @P0 EXIT ;  /* 0x000000000000094d */ /* 0x000fea0003800000 */
[----:B------:R-:W-:Y:S01]  /*b3c0*/  LOP3.LUT P0, RZ, R6, 0xff, RZ, 0xc0, !PT ;  /* 0x000000ff06ff7812 */ /* 0x000fe2000780c0ff */
[----:B------:R-:W-:Y:S02]  /*b3d0*/  IMAD.MOV.U32 R3, RZ, RZ, 0x1 ;  /* 0x00000001ff037424 */ /* 0x000fe400078e00ff */
[----:B------:R-:W-:-:S10]  /*b3e0*/  IMAD.MOV.U32 R0, RZ, RZ, RZ ;  /* 0x000000ffff007224 */ /* 0x000fd400078e00ff */
[----:B------:R-:W-:Y:S05]  /*b3f0*/  @!P0 BRA `(.L_x_288) ;  /* 0x0000000c00648947 */ /* 0x000fea0003800000 */
[----:B------:R-:W0:Y:S01]  /*b400*/  LDC R0, c[0x0][0x28c] ;  /* 0x0000a300ff007b82 */ /* 0x000e220000000800 */
[----:B------:R-:W-:Y:S01]  /*b410*/  ULDC UR5, c[0x0][0x658] ;  /* 0x0001960000057ab9 */ /* 0x000fe20000000800 */
[----:B------:R-:W-:Y:S01]  /*b420*/  UMOV UR7, 0xffffffff ;  /* 0xffffffff00077882 */ /* 0x000fe20000000000 */
[----:B------:R-:W-:Y:S01]  /*b430*/  ULDC UR6, c[0x0][0xc] ;  /* 0x0000030000067ab9 */ /* 0x000fe20000000800 */
[----:B------:R-:W-:Y:S01]  /*b440*/  USHF.L.U32 UR9, UR7, UR5, URZ ;  /* 0x0000000507097299 */ /* 0x000fe2000800063f */
[C---:B------:R-:W-:Y:S01]  /*b450*/  LOP3.LUT P2, RZ, R18.reuse, 0x7f, RZ, 0xc0, !PT ;  /* 0x0000007f12ff7812 */ /* 0x040fe2000784c0ff */
[----:B------:R-:W-:Y:S01]  /*b460*/  UMOV UR8, 0x1 ;  /* 0x0000000100087882 */ /* 0x000fe20000000000 */
[----:B------:R-:W-:Y:S01]  /*b470*/  ULDC UR7, c[0x0][0x10] ;  /* 0x0000040000077ab9 */ /* 0x000fe20000000800 */
[----:B------:R-:W-:Y:S01]  /*b480*/  LOP3.LUT P0, RZ, R18, 0x1f, RZ, 0xc0, !PT ;  /* 0x0000001f12ff7812 */ /* 0x000fe2000780c0ff */
[----:B------:R-:W-:Y:S01]  /*b490*/  UIMAD.WIDE.U32 UR6, UR6, UR7, URZ ;  /* 0x00000007060672a5 */ /* 0x000fe2000f8e003f */
[----:B------:R-:W-:Y:S01]  /*b4a0*/  BSSY B0, `(.L_x_288) ;  /* 0x00000ce000007945 */ /* 0x000fe20003800000 */
[----:B------:R-:W-:Y:S01]  /*b4b0*/  USHF.L.U32 UR5, UR8, UR5, URZ ;  /* 0x0000000508057299 */ /* 0x000fe2000800063f */
[----:B------:R-:W-:Y:S01]  /*b4c0*/  IMAD.MOV.U32 R11, RZ, RZ, 0x1 ;  /* 0x00000001ff0b7424 */ /* 0x000fe200078e00ff */
[----:B------:R-:W-:Y:S01]  /*b4d0*/  LOP3.LUT R18, R19, 0x2, RZ, 0xfc, !PT ;  /* 0x0000000213127812 */ /* 0x000fe200078efcff */
[----:B------:R-:W-:Y:S01]  /*b4e0*/  ULDC UR8, c[0x0][0x14] ;  /* 0x0000050000087ab9 */ /* 0x000fe20000000800 */
[----:B------:R-:W-:Y:S01]  /*b4f0*/  PLOP3.LUT P0, PT, P0, P2, PT, 0x8a, 0x0 ;  /* 0x000000000000781c */ /* 0x000fe20000705172 */
[----:B------:R-:W-:-:S02]  /*b500*/  UIMAD.WIDE.U32 UR30, UR6, UR8, URZ ;  /* 0x00000008061e72a5 */ /* 0x000fc4000f8e003f */
[----:B------:R-:W-:Y:S01]  /*b510*/  UIMAD UR7, UR7, UR8, URZ ;  /* 0x00000008070772a4 */ /* 0x000fe2000f8e023f */
[----:B------:R-:W-:Y:S01]  /*b520*/  ULDC UR4, c[0x0][0x600] ;  /* 0x0001800000047ab9 */ /* 0x000fe20000000800 */
[----:B------:R-:W-:Y:S02]  /*b530*/  ULOP3.LUT UR6, URZ, UR9, URZ, 0x33, !UPT ;  /* 0x000000093f067292 */ /* 0x000fe4000f8e333f */
[----:B------:R-:W-:Y:S01]  /*b540*/  UIADD3 UR4, UR4, -0x1, URZ ;  /* 0xffffffff04047890 */ /* 0x000fe2000fffe03f */
[----:B0-----:R-:W-:Y:S01]  /*b550*/  VIADD R0, R0, 0x3f ;  /* 0x0000003f00007836 */ /* 0x001fe20000000000 */
[----:B------:R-:W-:Y:S01]  /*b560*/  UIADD3 UR7, UR31, UR7, URZ ;  /* 0x000000071f077290 */ /* 0x000fe2000fffe03f */
[----:B------:R-:W-:-:S03]  /*b570*/  ULDC.64 UR38, c[0x0][0x198] ;  /* 0x0000660000267ab9 */ /* 0x000fc60000000a00 */
[----:B------:R-:W-:-:S04]  /*b580*/  SHF.R.S32.HI R3, RZ, 0x1f, R0 ;  /* 0x0000001fff037819 */ /* 0x000fc80000011400 */
[----:B------:R-:W-:Y:S01]  /*b590*/  LEA.HI R3, R3, R0, RZ, 0x6 ;  /* 0x0000000003037211 */ /* 0x000fe200078f30ff */
[----:B------:R-:W-:-:S03]  /*b5a0*/  IMAD.MOV.U32 R0, RZ, RZ, RZ ;  /* 0x000000ffff007224 */ /* 0x000fc600078e00ff */
[----:B------:R-:W-:Y:S01]  /*b5b0*/  SHF.R.S32.HI R13, RZ, 0x6, R3 ;  /* 0x00000006ff0d7819 */ /* 0x000fe20000011403 */
[----:B------:R-:W-:-:S04]  /*b5c0*/  IMAD.MOV.U32 R3, RZ, RZ, 0x1 ;  /* 0x00000001ff037424 */ /* 0x000fc800078e00ff */
[----:B------:R-:W-:-:S07]  /*b5d0*/  VIADD R10, R13, 0x1 ;  /* 0x000000010d0a7836 */ /* 0x000fce0000000000 */
.L_x_300:
[----:B------:R-:W-:-:S03]  /*b5e0*/  UMOV UR8, 0xffffffff ;  /* 0xffffffff00087882 */ /* 0x000fc60000000000 */
[----:B------:R-:W-:Y:S05]  /*b5f0*/  BRA.DIV UR8, `(.L_x_289) ;  /* 0x0000000e08887947 */ /* 0x000fea000b800000 */
[----:B------:R-:W-:-:S13]  /*b600*/  ELECT P6, URZ, PT ;  /* 0x00000000003f782f */ /* 0x000fda00038c0000 */
.L_x_309:
[----:B------:R-:W0:Y:S01]  /*b610*/  LDC R4, c[0x0][0x28c] ;  /* 0x0000a300ff047b82 */ /* 0x000e220000000800 */
[----:B------:R-:W-:Y:S01]  /*b620*/  BSSY B1, `(.L_x_290) ;  /* 0x0000043000017945 */ /* 0x000fe20003800000 */
[----:B0-----:R-:W-:-:S13]  /*b630*/  ISETP.LT.OR P6, PT, R4, 0x1, !P6 ;  /* 0x000000010400780c */ /* 0x001fda00077c1670 */
[----:B------:R-:W-:Y:S05]  /*b640*/  @P6 BRA `(.L_x_291) ;  /* 0x0000000400006947 */ /* 0x000fea0003800000 */
[----:B------:R-:W-:Y:S02]  /*b650*/  IMAD.SHL.U32 R14, R7, 0x100, RZ ;  /* 0x00000100070e7824 */ /* 0x000fe400078e00ff */
[----:B------:R-:W-:Y:S02]  /*b660*/  IMAD.SHL.U32 R15, R9, 0x80, RZ ;  /* 0x00000080090f7824 */ /* 0x000fe400078e00ff */
[----:B------:R-:W-:Y:S02]  /*b670*/  IMAD.MOV.U32 R20, RZ, RZ, RZ ;  /* 0x000000ffff147224 */ /* 0x000fe400078e00ff */
[----:B------:R-:W-:Y:S02]  /*b680*/  IMAD.MOV.U32 R4, RZ, RZ, R10 ;  /* 0x000000ffff047224 */ /* 0x000fe400078e000a */
[----:B------:R-:W-:Y:S02]  /*b690*/  IMAD.MOV.U32 R5, RZ, RZ, R3 ;  /* 0x000000ffff057224 */ /* 0x000fe400078e0003 */
[----:B------:R-:W-:-:S07]  /*b6a0*/  IMAD.MOV.U32 R6, RZ, RZ, R0 ;  /* 0x000000ffff067224 */ /* 0x000fce00078e0000 */
.L_x_295:
[----:B------:R-:W0:Y:S01]  /*b6b0*/  S2R R12, SR_CgaCtaId ;  /* 0x00000000000c7919 */ /* 0x000e220000008800 */
[----:B------:R-:W-:Y:S01]  /*b6c0*/  MOV R7, 0x400 ;  /* 0x0000040000077802 */ /* 0x000fe20000000f00 */
[----:B------:R-:W1:Y:S03]  /*b6d0*/  @!P2 LDC R9, c[0x0][0x500] ;  /* 0x00014000ff09ab82 */ /* 0x000e660000000800 */
[----:B0-----:R-:W-:Y:S02]  /*b6e0*/  LEA R21, R12, R7, 0x18 ;  /* 0x000000070c157211 */ /* 0x001fe400078ec0ff */
[----:B------:R-:W-:-:S03]  /*b6f0*/  SHF.L.U32 R7, R5, 0x1f, RZ ;  /* 0x0000001f05077819 */ /* 0x000fc600000006ff */
[----:B------:R-:W-:-:S04]  /*b700*/  IMAD R12, R6, 0x8, R21 ;  /* 0x00000008060c7824 */ /* 0x000fc800078e0215 */
[----:B------:R-:W0:Y:S02]  /*b710*/  SYNCS.PHASECHK.TRANS64.TRYWAIT P1, [R12+URZ+0x10], R7 ;  /* 0x000010070c0075a7 */ /* 0x000e24000802017f */
[----:B01----:R-:W-:Y:S05]  /*b720*/  @!P1 BRA `(.L_x_292) ;  /* 0x0000000c005c9947 */ /* 0x003fea0003800000 */
.L_x_310:
[----:B0-----:R-:W-:Y:S01]  /*b730*/  PRMT R7, R18, 0x9910, RZ ;  /* 0x0000991012077816 */ /* 0x001fe200000000ff */
[----:B------:R0:W-:Y:S03]  /*b740*/  @!P2 SYNCS.ARRIVE.TRANS64 RZ, [R12+URZ], R9 ;  /* 0x000000090cffa9a7 */ /* 0x0001e6000800003f */
[----:B------:R-:W-:-:S13]  /*b750*/  ISETP.NE.AND P1, PT, R7, 0x2, PT ;  /* 0x000000020700780c */ /* 0x000fda0003f25270 */
[----:B0-----:R-:W-:Y:S05]  /*b760*/  @P1 BRA `(.L_x_293) ;  /* 0x0000000000041947 */ /* 0x001fea0003800000 */
[----:B------:R-:W-:Y:S01]  /*b770*/  BPT.TRAP 0x1 ;  /* 0x000000040000795c */ /* 0x000fe20000300000 */
.L_x_293:
[----:B------:R-:W-:Y:S05]  /*b780*/  @P0 BRA `(.L_x_294) ;  /* 0x0000000000040947 */ /* 0x000fea0003800000 */
[----:B------:R-:W-:Y:S01]  /*b790*/  BPT.TRAP 0x1 ;  /* 0x000000040000795c */ /* 0x000fe20000300000 */
.L_x_294:
[--C-:B------:R-:W-:Y:S01]  /*b7a0*/  IMAD R7, R6, 0x10000, R21.reuse ;  /* 0x0001000006077824 */ /* 0x100fe200078e0215 */
[----:B------:R-:W-:Y:S01]  /*b7b0*/  R2UR UR34, R20 ;  /* 0x00000000142272ca */ /* 0x000fe200000e0000 */
[----:B------:R-:W-:Y:S01]  /*b7c0*/  IMAD R21, R6, 0x8000, R21 ;  /* 0x0000800006157824 */ /* 0x000fe200078e0215 */
[----:B------:R-:W-:Y:S01]  /*b7d0*/  R2UR UR33, R12 ;  /* 0x000000000c2172ca */ /* 0x000fe200000e0000 */
[----:B------:R-:W-:Y:S01]  /*b7e0*/  VIADD R4, R4, 0xffffffff ;  /* 0xffffffff04047836 */ /* 0x000fe20000000000 */
[----:B------:R-:W-:Y:S01]  /*b7f0*/  R2UR UR24, R7 ;  /* 0x00000000071872ca */ /* 0x000fe200000e0000 */
[----:B------:R-:W-:Y:S01]  /*b800*/  UIADD3 UR14, UP0, UR38, 0xf0, URZ ;  /* 0x000000f0260e7890 */ /* 0x000fe2000ff1e03f */
[----:B------:R-:W-:Y:S01]  /*b810*/  R2UR UR8, R21 ;  /* 0x00000000150872ca */ /* 0x000fe200000e0000 */
[----:B------:R-:W-:Y:S01]  /*b820*/  UIADD3 UR40, UP1, UR38, 0x1f0, URZ ;  /* 0x000001f026287890 */ /* 0x000fe2000ff3e03f */
[----:B------:R-:W-:Y:S01]  /*b830*/  R2UR UR36, R8 ;  /* 0x00000000082472ca */ /* 0x000fe200000e0000 */
[----:B------:R-:W-:Y:S01]  /*b840*/  UIADD3.X UR15, URZ, UR39, URZ, UP0, !UPT ;  /* 0x000000273f0f7290 */ /* 0x000fe200087fe43f */
[----:B------:R-:W-:Y:S01]  /*b850*/  R2UR UR35, R14 ;  /* 0x000000000e2372ca */ /* 0x000fe200000e0000 */
[----:B------:R-:W-:Y:S01]  /*b860*/  UIADD3.X UR41, URZ, UR39, URZ, UP1, !UPT ;  /* 0x000000273f297290 */ /* 0x000fe20008ffe43f */
[----:B------:R-:W-:Y:S01]  /*b870*/  R2UR UR19, R15 ;  /* 0x000000000f1372ca */ /* 0x000fe200000e0000 */
[----:B------:R-:W-:Y:S01]  /*b880*/  UIADD3 UR26, UR34, 0x20, URZ ;  /* 0x00000020221a7890 */ /* 0x000fe2000fffe03f */
[----:B------:R-:W-:Y:S01]  /*b890*/  ISETP.GT.AND P3, PT, R4, 0x1, PT ;  /* 0x000000010400780c */ /* 0x000fe20003f64270 */
[----:B------:R-:W-:Y:S01]  /*b8a0*/  VIADD R6, R6, 0x1 ;  /* 0x0000000106067836 */ /* 0x000fe20000000000 */
[----:B------:R-:W-:Y:S01]  /*b8b0*/  UMOV UR22, 0x0 ;  /* 0x0000000000167882 */ /* 0x000fe20000000000 */
[----:B------:R-:W-:Y:S01]  /*b8c0*/  UIADD3 UR32, UR24, 0x100, URZ ;  /* 0x0000010018207890 */ /* 0x000fe2000fffe03f */
[----:B------:R-:W-:Y:S01]  /*b8d0*/  VIADD R20, R20, 0x40 ;  /* 0x0000004014147836 */ /* 0x000fe20000000000 */
[----:B------:R-:W-:Y:S01]  /*b8e0*/  UIADD3 UR24, UR24, 0x8100, URZ ;  /* 0x0000810018187890 */ /* 0x000fe2000fffe03f */
[----:B------:R-:W-:Y:S01]  /*b8f0*/  ISETP.NE.AND P1, PT, R6, 0x2, PT ;  /* 0x000000020600780c */ /* 0x000fe20003f25270 */
[----:B------:R-:W-:-:S02]  /*b900*/  UIADD3 UR16, UR8, 0x20100, URZ ;  /* 0x0002010008107890 */ /* 0x000fc4000fffe03f */
[----:B------:R-:W-:Y:S01]  /*b910*/  UIADD3 UR8, UR8, 0x24100, URZ ;  /* 0x0002410008087890 */ /* 0x000fe2000fffe03f */
[----:B------:R-:W-:Y:S01]  /*b920*/  SEL R12, RZ, 0x1, P1 ;  /* 0x00000001ff0c7807 */ /* 0x000fe20000800000 */
[----:B------:R-:W-:Y:S01]  /*b930*/  UMOV UR23, 0x10000000 ;  /* 0x1000000000177882 */ /* 0x000fe20000000000 */
[----:B------:R-:W-:Y:S01]  /*b940*/  UMOV UR25, UR33 ;  /* 0x0000002100197c82 */ /* 0x000fe20008000000 */
[----:B------:R-:W-:Y:S01]  /*b950*/  UMOV UR28, UR36 ;  /* 0x00000024001c7c82 */ /* 0x000fe20008000000 */
[----:B------:R-:W-:Y:S01]  /*b960*/  UMOV UR27, UR35 ;  /* 0x00000023001b7c82 */ /* 0x000fe20008000000 */
[----:B------:R-:W-:Y:S01]  /*b970*/  UMOV UR17, UR33 ;  /* 0x0000002100117c82 */ /* 0x000fe20008000000 */
[----:B------:R-:W-:Y:S01]  /*b980*/  UMOV UR18, UR34 ;  /* 0x0000002200127c82 */ /* 0x000fe20008000000 */
[----:B------:R-:W-:Y:S01]  /*b990*/  UMOV UR20, UR36 ;  /* 0x0000002400147c82 */ /* 0x000fe20008000000 */
[----:B------:R0:W-:Y:S01]  /*b9a0*/  UTMALDG.3D [UR32], [UR14], desc[UR22] ;  /* 0x000016200e0075b4 */ /* 0x0001e20008011000 */
[----:B------:R-:W-:Y:S01]  /*b9b0*/  UMOV UR9, UR33 ;  /* 0x0000002100097c82 */ /* 0x000fe20008000000 */
[----:B------:R-:W-:Y:S01]  /*b9c0*/  UMOV UR11, UR19 ;  /* 0x00000013000b7c82 */ /* 0x000fe20008000000 */
[----:B------:R-:W-:Y:S01]  /*b9d0*/  UMOV UR12, UR36 ;  /* 0x00000024000c7c82 */ /* 0x000fe20008000000 */
[----:B------:R-:W-:Y:S01]  /*b9e0*/  UMOV UR10, UR26 ;  /* 0x0000001a000a7c82 */ /* 0x000fe20008000000 */
[----:B------:R-:W-:-:S02]  /*b9f0*/  LOP3.LUT R5, R5, R12, RZ, 0x3c, !PT ;  /* 0x0000000c05057212 */ /* 0x000fc400078e3cff */
[----:B------:R-:W-:Y:S01]  /*ba00*/  SEL R6, R6, RZ, P1 ;  /* 0x000000ff06067207 */ /* 0x000fe20000800000 */
[----:B------:R0:W-:Y:S01]  /*ba10*/  UTMALDG.3D [UR24], [UR14], desc[UR22] ;  /* 0x000016180e0075b4 */ /* 0x0001e20008011000 */
[----:B------:R0:W-:Y:S01]  /*ba20*/  UTMALDG.3D [UR16], [UR40], desc[UR22] ;  /* 0x00001610280075b4 */ /* 0x0001e20008011000 */
[----:B------:R0:W-:Y:S02]  /*ba30*/  UTMALDG.3D [UR8], [UR40], desc[UR22] ;  /* 0x00001608280075b4 */ /* 0x0001e40008011000 */
[----:B0-----:R-:W-:Y:S05]  /*ba40*/  @P3 BRA `(.L_x_295) ;  /* 0xfffffffc00183947 */ /* 0x001fea000383ffff */
.L_x_291:
[----:B------:R-:W-:Y:S05]  /*ba50*/  BSYNC B1 ;  /* 0x0000000000017941 */ /* 0x000fea0003800000 */
.L_x_290:
[----:B------:R-:W-:Y:S01]  /*ba60*/  LOP3.LUT P3, RZ, R11, 0xff, RZ, 0xc0, !PT ;  /* 0x000000ff0bff7812 */ /* 0x000fe2000786c0ff */
[----:B------:R-:W-:Y:S01]  /*ba70*/  IMAD.IADD R0, R13, 0x1, R0 ;  /* 0x000000010d007824 */ /* 0x000fe200078e0200 */
[----:B------:R-:W-:Y:S01]  /*ba80*/  IADD3 R16, P4, R16, UR30, RZ ;  /* 0x0000001e10107c10 */ /* 0x000fe2000ff9e0ff */
[----:B------:R-:W-:Y:S01]  /*ba90*/  ULDC.64 UR8, c[0x0][0x650] ;  /* 0x0001940000087ab9 */ /* 0x000fe20000000a00 */
[----:B------:R-:W-:Y:S01]  /*baa0*/  BSSY B1, `(.L_x_296) ;  /* 0x000006b000017945 */ /* 0x000fe20003800000 */
[----:B------:R-:W-:Y:S01]  /*bab0*/  IMAD.MOV.U32 R7, RZ, RZ, -0x1 ;  /* 0xffffffffff077424 */ /* 0x000fe200078e00ff */
[----:B------:R-:W-:Y:S01]  /*bac0*/  SHF.R.U32.HI R4, RZ, 0x1, R0 ;  /* 0x00000001ff047819 */ /* 0x000fe20000011600 */
[----:B------:R-:W-:Y:S01]  /*bad0*/  IMAD.MOV.U32 R9, RZ, RZ, -0x1 ;  /* 0xffffffffff097424 */ /* 0x000fe200078e00ff */
[----:B------:R-:W-:Y:S01]  /*bae0*/  ISETP.GT.U32.AND P1, PT, R0, 0x1, PT ;  /* 0x000000010000780c */ /* 0x000fe20003f24070 */
[----:B------:R-:W-:Y:S01]  /*baf0*/  IMAD.MOV.U32 R8, RZ, RZ, -0x1 ;  /* 0xffffffffff087424 */ /* 0x000fe200078e00ff */
[----:B------:R-:W-:-:S02]  /*bb00*/  LOP3.LUT R4, R4, 0x1, RZ, 0xc0, !PT ;  /* 0x0000000104047812 */ /* 0x000fc400078ec0ff */
[----:B------:R-:W-:Y:S01]  /*bb10*/  ISETP.LT.U32.AND P1, PT, R13, 0x2, P1 ;  /* 0x000000020d00780c */ /* 0x000fe20000f21070 */
[----:B------:R-:W0:Y:S01]  /*bb20*/  @P3 S2R R6, SR_CgaCtaId ;  /* 0x0000000000063919 */ /* 0x000e220000008800 */
[----:B------:R-:W-:Y:S02]  /*bb30*/  @P3 MOV R5, 0x400 ;  /* 0x0000040000053802 */ /* 0x000fe40000000f00 */
[----:B------:R-:W-:Y:S02]  /*bb40*/  IADD3.X R17, R17, UR7, RZ, P4, !PT ;  /* 0x0000000711117c10 */ /* 0x000fe4000a7fe4ff */
[----:B------:R-:W-:Y:S02]  /*bb50*/  ISETP.GE.U32.AND P4, PT, R16, UR8, PT ;  /* 0x0000000810007c0c */ /* 0x000fe4000bf86070 */
[----:B------:R-:W-:Y:S02]  /*bb60*/  LOP3.LUT R0, R0, 0x1, RZ, 0xc0, !PT ;  /* 0x0000000100007812 */ /* 0x000fe400078ec0ff */
[----:B------:R-:W-:-:S02]  /*bb70*/  PRMT R11, RZ, 0x7610, R11 ;  /* 0x00007610ff0b7816 */ /* 0x000fc4000000000b */
[----:B0-----:R-:W-:-:S04]  /*bb80*/  @P3 LEA R5, R6, R5, 0x18 ;  /* 0x0000000506053211 */ /* 0x001fc800078ec0ff */
[----:B------:R0:W-:Y:S01]  /*bb90*/  @P3 SYNCS.ARRIVE.TRANS64.A1T0 RZ, [R5+URZ+0x38], RZ ;  /* 0x000038ff05ff39a7 */ /* 0x0001e2000810003f */
[----:B------:R-:W-:Y:S02]  /*bba0*/  ISETP.NE.U32.AND P3, PT, R4, 0x1, PT ;  /* 0x000000010400780c */ /* 0x000fe40003f65070 */
[----:B------:R-:W-:Y:S02]  /*bbb0*/  SEL R4, RZ, 0x1, !P1 ;  /* 0x00000001ff047807 */ /* 0x000fe40004800000 */
[----:B------:R-:W-:Y:S02]  /*bbc0*/  ISETP.GE.U32.AND.EX P1, PT, R17, UR9, PT, P4 ;  /* 0x0000000911007c0c */ /* 0x000fe4000bf26140 */
[----:B------:R-:W-:-:S04]  /*bbd0*/  ISETP.GT.U32.AND P3, PT, R13, 0x1, !P3 ;  /* 0x000000010d00780c */ /* 0x000fc80005f64070 */
[----:B0-----:R-:W-:-:S04]  /*bbe0*/  SEL R5, RZ, 0x1, !P3 ;  /* 0x00000001ff057807 */ /* 0x001fc80005800000 */
[--C-:B------:R-:W-:Y:S02]  /*bbf0*/  LOP3.LUT R3, R5, R3, R4.reuse, 0x96, !PT ;  /* 0x0000000305037212 */ /* 0x100fe400078e9604 */
[----:B------:R-:W-:Y:S01]  /*bc00*/  PRMT R4, RZ, 0x7610, R4 ;  /* 0x00007610ff047816 */ /* 0x000fe20000000004 */
[----:B------:R-:W-:Y:S06]  /*bc10*/  @P1 BRA `(.L_x_297) ;  /* 0x00000004004c1947 */ /* 0x000fec0003800000 */
[----:B------:R-:W-:Y:S01]  /*bc20*/  ULDC.64 UR8, c[0x0][0x628] ;  /* 0x00018a0000087ab9 */ /* 0x000fe20000000a00 */
[----:B------:R-:W0:Y:S01]  /*bc30*/  S2R R14, SR_CTAID.X ;  /* 0x00000000000e7919 */ /* 0x000e220000002500 */
[----:B------:R-:W-:Y:S01]  /*bc40*/  ISETP.NE.U32.AND P1, PT, RZ, UR8, PT ;  /* 0x00000008ff007c0c */ /* 0x000fe2000bf25070 */
[----:B------:R-:W-:Y:S01]  /*bc50*/  ULDC UR11, c[0x0][0x630] ;  /* 0x00018c00000b7ab9 */ /* 0x000fe20000000800 */
[----:B------:R-:W-:Y:S01]  /*bc60*/  IMAD.MOV.U32 R4, RZ, RZ, R16 ;  /* 0x000000ffff047224 */ /* 0x000fe200078e0010 */
[----:B------:R-:W1:Y:S01]  /*bc70*/  S2R R12, SR_CTAID.Y ;  /* 0x00000000000c7919 */ /* 0x000e620000002600 */
[----:B------:R-:W-:Y:S01]  /*bc80*/  ISETP.NE.AND.EX P1, PT, RZ, UR9, PT, P1 ;  /* 0x00000009ff007c0c */ /* 0x000fe2000bf25310 */
[----:B------:R-:W-:-:S12]  /*bc90*/  IMAD.MOV.U32 R5, RZ, RZ, R17 ;  /* 0x000000ffff057224 */ /* 0x000fd800078e0011 */
[----:B------:R-:W-:Y:S05]  /*bca0*/  @!P1 BRA `(.L_x_298) ;  /* 0x0000000000289947 */ /* 0x000fea0003800000 */
[----:B------:R-:W-:Y:S02]  /*bcb0*/  ULDC UR10, c[0x0][0x634] ;  /* 0x00018d00000a7ab9 */ /* 0x000fe40000000800 */
[----:B------:R-:W-:-:S05]  /*bcc0*/  IADD3 R9, P1, R16, UR10, RZ ;  /* 0x0000000a10097c10 */ /* 0x000fca000ff3e0ff */
[----:B------:R-:W-:-:S04]  /*bcd0*/  IMAD.X R15, RZ, RZ, R17, P1 ;  /* 0x000000ffff0f7224 */ /* 0x000fc800008e0611 */
[----:B------:R-:W-:-:S04]  /*bce0*/  IMAD.WIDE.U32 R6, R15, UR8, RZ ;  /* 0x000000080f067c25 */ /* 0x000fc8000f8e00ff */
[----:B------:R-:W-:-:S04]  /*bcf0*/  IMAD.WIDE.U32 R6, P1, R9, UR9, R6 ;  /* 0x0000000909067c25 */ /* 0x000fc8000f820006 */
[----:B------:R-:W-:-:S04]  /*bd00*/  IMAD.WIDE.U32 R8, R9, UR8, RZ ;  /* 0x0000000809087c25 */ /* 0x000fc8000f8e00ff */
[----:B------:R-:W-:Y:S01]  /*bd10*/  IMAD.X R5, RZ, RZ, RZ, P1 ;  /* 0x000000ffff057224 */ /* 0x000fe200008e06ff */
[----:B------:R-:W-:Y:S01]  /*bd20*/  IADD3 RZ, P1, R9, R6, RZ ;  /* 0x0000000609ff7210 */ /* 0x000fe20007f3e0ff */
[----:B------:R-:W-:-:S04]  /*bd30*/  IMAD.MOV.U32 R4, RZ, RZ, R7 ;  /* 0x000000ffff047224 */ /* 0x000fc800078e0007 */
[----:B------:R-:W-:-:S08]  /*bd40*/  IMAD.WIDE.U32.X R4, R15, UR9, R4, P1 ;  /* 0x000000090f047c25 */ /* 0x000fd000088e0404 */
.L_x_298:
[--C-:B------:R-:W-:Y:S01]  /*bd50*/  SHF.R.U64 R8, R4, UR11, R5.reuse ;  /* 0x0000000b04087c19 */ /* 0x100fe20008001205 */
[----:B------:R-:W-:Y:S01]  /*bd60*/  ULDC.64 UR8, c[0x0][0x620] ;  /* 0x0001880000087ab9 */ /* 0x000fe20000000a00 */
[----:B------:R-:W-:Y:S01]  /*bd70*/  SHF.R.U32.HI R4, RZ, UR11, R5 ;  /* 0x0000000bff047c19 */ /* 0x000fe20008011605 */
[----:B------:R-:W2:Y:S01]  /*bd80*/  LDC R25, c[0x0][0x144] ;  /* 0x00005100ff197b82 */ /* 0x000ea20000000800 */
[----:B------:R-:W-:Y:S01]  /*bd90*/  IADD3 R7, P1, RZ, -R8, RZ ;  /* 0x80000008ff077210 */ /* 0x000fe20007f3e0ff */
[----:B------:R-:W-:Y:S01]  /*bda0*/  ULDC.64 UR12, c[0x0][0x640] ;  /* 0x00019000000c7ab9 */ /* 0x000fe20000000a00 */
[----:B0-----:R-:W-:Y:S01]  /*bdb0*/  I2FP.F32.U32 R9, R14 ;  /* 0x0000000e00097245 */ /* 0x001fe20000201000 */
[----:B------:R-:W-:Y:S02]  /*bdc0*/  ULDC UR10, c[0x0][0x608] ;  /* 0x00018200000a7ab9 */ /* 0x000fe40000000800 */
[----:B------:R-:W-:Y:S01]  /*bdd0*/  IMAD.X R4, RZ, RZ, ~R4, P1 ;  /* 0x000000ffff047224 */ /* 0x000fe200008e0e04 */
[----:B------:R-:W-:Y:S01]  /*bde0*/  ISETP.NE.U32.AND P1, PT, RZ, UR12, PT ;  /* 0x0000000cff007c0c */ /* 0x000fe2000bf25070 */
[----:B------:R-:W0:Y:S02]  /*bdf0*/  LDC R21, c[0x0][0x148] ;  /* 0x00005200ff157b82 */ /* 0x000e240000000800 */
[----:B------:R-:W-:Y:S01]  /*be00*/  IMAD R6, R4, UR8, RZ ;  /* 0x0000000804067c24 */ /* 0x000fe2000f8e02ff */
[----:B------:R-:W-:Y:S01]  /*be10*/  ISETP.NE.AND.EX P1, PT, RZ, UR13, PT, P1 ;  /* 0x0000000dff007c0c */ /* 0x000fe2000bf25310 */
[----:B------:R-:W-:Y:S01]  /*be20*/  IMAD.WIDE.U32 R4, R7, UR8, R16 ;  /* 0x0000000807047c25 */ /* 0x000fe2000f8e0010 */
[----:B------:R-:W-:-:S03]  /*be30*/  ULDC UR8, c[0x0][0x150] ;  /* 0x0000540000087ab9 */ /* 0x000fc60000000800 */
[----:B------:R-:W-:Y:S02]  /*be40*/  IMAD R7, R7, UR9, R6 ;  /* 0x0000000907077c24 */ /* 0x000fe4000f8e0206 */
[----:B------:R-:W-:Y:S01]  /*be50*/  FMUL R6, R9, UR8 ;  /* 0x0000000809067c20 */ /* 0x000fe20008400000 */
[----:B------:R-:W-:Y:S01]  /*be60*/  ULDC UR8, c[0x0][0x618] ;  /* 0x0001860000087ab9 */ /* 0x000fe20000000800 */
[----:B------:R-:W-:Y:S01]  /*be70*/  ULDC UR9, c[0x0][0x154] ;  /* 0x0000550000097ab9 */ /* 0x000fe20000000800 */
[----:B------:R-:W-:-:S03]  /*be80*/  IMAD.IADD R5, R5, 0x1, R7 ;  /* 0x0000000105057824 */ /* 0x000fc600078e0207 */
[----:B------:R-:W3:Y:S02]  /*be90*/  F2I.U32.TRUNC.NTZ R6, R6 ;  /* 0x0000000600067305 */ /* 0x000ee4000020f000 */
[----:B------:R-:W-:Y:S02]  /*bea0*/  SHF.R.U64 R9, R4, UR8, R5 ;  /* 0x0000000804097c19 */ /* 0x000fe40008001205 */
[----:B-1----:R-:W-:-:S05]  /*beb0*/  I2FP.F32.U32 R4, R12 ;  /* 0x0000000c00047245 */ /* 0x002fca0000201000 */
[----:B------:R-:W-:Y:S01]  /*bec0*/  FMUL R22, R4, UR9 ;  /* 0x0000000904167c20 */ /* 0x000fe20008400000 */
[----:B------:R-:W-:Y:S01]  /*bed0*/  SHF.R.U32.HI R4, RZ, UR8, R5 ;  /* 0x00000008ff047c19 */ /* 0x000fe20008011605 */
[----:B------:R-:W-:-:S03]  /*bee0*/  ULDC UR8, c[0x0][0x658] ;  /* 0x0001960000087ab9 */ /* 0x000fc60000000800 */
[--C-:B------:R-:W-:Y:S01]  /*bef0*/  SHF.R.U64 R20, R9, UR10, R4.reuse ;  /* 0x0000000a09147c19 */ /* 0x100fe20008001204 */
[----:B------:R-:W1:Y:S01]  /*bf00*/  F2I.U32.TRUNC.NTZ R22, R22 ;  /* 0x0000001600167305 */ /* 0x000e62000020f000 */
[----:B------:R-:W-:Y:S01]  /*bf10*/  SHF.R.U32.HI R5, RZ, UR10, R4 ;  /* 0x0000000aff057c19 */ /* 0x000fe20008011604 */
[----:B---3--:R-:W-:-:S03]  /*bf20*/  IMAD.MOV R6, RZ, RZ, -R6 ;  /* 0x000000ffff067224 */ /* 0x008fc600078e0a06 */
[--C-:B------:R-:W-:Y:S01]  /*bf30*/  SHF.R.U64 R15, R20, UR8, R5.reuse ;  /* 0x00000008140f7c19 */ /* 0x100fe20008001205 */
[----:B--2---:R-:W-:Y:S01]  /*bf40*/  IMAD R14, R25, R6, R14 ;  /* 0x00000006190e7224 */ /* 0x004fe200078e020e */
[----:B------:R-:W-:-:S03]  /*bf50*/  SHF.R.U32.HI R23, RZ, UR8, R5 ;  /* 0x00000008ff177c19 */ /* 0x000fc60008011605 */
[----:B------:R-:W-:Y:S02]  /*bf60*/  IMAD.MOV.U32 R4, RZ, RZ, R15 ;  /* 0x000000ffff047224 */ /* 0x000fe400078e000f */
[----:B------:R-:W-:Y:S01]  /*bf70*/  IMAD.MOV.U32 R5, RZ, RZ, R23 ;  /* 0x000000ffff057224 */ /* 0x000fe200078e0017 */
[----:B-1----:R-:W-:Y:S06]  /*bf80*/  @!P1 BRA `(.L_x_299) ;  /* 0x0000000000289947 */ /* 0x002fec0003800000 */
[----:B------:R-:W-:Y:S02]  /*bf90*/  ULDC UR8, c[0x0][0x64c] ;  /* 0x0001930000087ab9 */ /* 0x000fe40000000800 */
[----:B------:R-:W-:-:S05]  /*bfa0*/  IADD3 R5, P1, R15, UR8, RZ ;  /* 0x000000080f057c10 */ /* 0x000fca000ff3e0ff */
[----:B------:R-:W-:-:S04]  /*bfb0*/  IMAD.X R23, RZ, RZ, R23, P1 ;  /* 0x000000ffff177224 */ /* 0x000fc800008e0617 */
[----:B------:R-:W-:-:S04]  /*bfc0*/  IMAD.WIDE.U32 R6, R23, UR12, RZ ;  /* 0x0000000c17067c25 */ /* 0x000fc8000f8e00ff */
[----:B------:R-:W-:-:S04]  /*bfd0*/  IMAD.WIDE.U32 R6, P1, R5, UR13, R6 ;  /* 0x0000000d05067c25 */ /* 0x000fc8000f820006 */
[----:B------:R-:W-:-:S04]  /*bfe0*/  IMAD.WIDE.U32 R4, R5, UR12, RZ ;  /* 0x0000000c05047c25 */ /* 0x000fc8000f8e00ff */
[----:B------:R-:W-:Y:S01]  /*bff0*/  IMAD.MOV.U32 R4, RZ, RZ, R7 ;  /* 0x000000ffff047224 */ /* 0x000fe200078e0007 */
[----:B------:R-:W-:Y:S01]  /*c000*/  IADD3 RZ, P3, R5, R6, RZ ;  /* 0x0000000605ff7210 */ /* 0x000fe20007f7e0ff */
[----:B------:R-:W-:-:S04]  /*c010*/  IMAD.X R5, RZ, RZ, RZ, P1 ;  /* 0x000000ffff057224 */ /* 0x000fc800008e06ff */
[----:B------:R-:W-:-:S08]  /*c020*/  IMAD.WIDE.U32.X R4, R23, UR13, R4, P3 ;  /* 0x0000000d17047c25 */ /* 0x000fd000098e0404 */
.L_x_299:
[----:B------:R-:W-:Y:S01]  /*c030*/  ISETP.NE.AND P1, PT, R2, 0x1, PT ;  /* 0x000000010200780c */ /* 0x000fe20003f25270 */
[----:B------:R-:W-:Y:S01]  /*c040*/  ULDC UR8, c[0x0][0x648] ;  /* 0x0001920000087ab9 */ /* 0x000fe20000000800 */
[----:B------:R-:W-:Y:S01]  /*c050*/  LOP3.LUT R20, R20, UR6, RZ, 0xc0, !PT ;  /* 0x0000000614147c12 */ /* 0x000fe2000f8ec0ff */
[----:B------:R-:W-:Y:S01]  /*c060*/  IMAD.MOV R22, RZ, RZ, -R22 ;  /* 0x000000ffff167224 */ /* 0x000fe200078e0a16 */
[----:B------:R-:W-:Y:S01]  /*c070*/  SHF.R.U64 R5, R4, UR8, R5 ;  /* 0x0000000804057c19 */ /* 0x000fe20008001205 */
[----:B------:R-:W-:Y:S01]  /*c080*/  ULDC UR8, c[0x0][0x638] ;  /* 0x00018e0000087ab9 */ /* 0x000fe20000000800 */
[----:B------:R-:W-:Y:S01]  /*c090*/  LOP3.LUT R6, R9, UR4, RZ, 0xc0, !PT ;  /* 0x0000000409067c12 */ /* 0x000fe2000f8ec0ff */
[----:B------:R-:W-:Y:S02]  /*c0a0*/  ULDC UR9, c[0x0][0x610] ;  /* 0x0001840000097ab9 */ /* 0x000fe40000000800 */
[----:B------:R-:W-:Y:S02]  /*c0b0*/  IMAD.MOV R4, RZ, RZ, -R5 ;  /* 0x000000ffff047224 */ /* 0x000fe400078e0a05 */
[----:B------:R-:W-:-:S02]  /*c0c0*/  IMAD R5, R5, UR5, R20 ;  /* 0x0000000505057c24 */ /* 0x000fc4000f8e0214 */
[----:B0-----:R-:W-:Y:S02]  /*c0d0*/  @P1 IMAD R14, R21, R22, R12 ;  /* 0x00000016150e1224 */ /* 0x001fe400078e020c */
[----:B------:R-:W-:Y:S01]  /*c0e0*/  IMAD R15, R4, UR8, R15 ;  /* 0x00000008040f7c24 */ /* 0x000fe2000f8e020f */
[----:B------:R-:W-:Y:S01]  /*c0f0*/  ULDC UR8, c[0x0][0x600] ;  /* 0x0001800000087ab9 */ /* 0x000fe20000000800 */
[----:B------:R-:W-:Y:S02]  /*c100*/  IMAD R14, R5, UR9, R14 ;  /* 0x00000009050e7c24 */ /* 0x000fe4000f8e020e */
[----:B------:R-:W-:Y:S02]  /*c110*/  IMAD R15, R15, UR8, R6 ;  /* 0x000000080f0f7c24 */ /* 0x000fe4000f8e0206 */
[----:B------:R-:W-:-:S03]  /*c120*/  IMAD.MOV.U32 R4, RZ, RZ, 0x1 ;  /* 0x00000001ff047424 */ /* 0x000fc600078e00ff */
[----:B------:R-:W-:Y:S02]  /*c130*/  SEL R9, R15, R14, !P1 ;  /* 0x0000000e0f097207 */ /* 0x000fe40004800000 */
[----:B------:R-:W-:-:S07]  /*c140*/  SEL R7, R14, R15, !P1 ;  /* 0x0000000f0e077207 */ /* 0x000fce0004800000 */
.L_x_297:
[----:B------:R-:W-:Y:S05]  /*c150*/  BSYNC B1 ;  /* 0x0000000000017941 */ /* 0x000fea0003800000 */
.L_x_296:
[----:B------:R-:W-:-:S13]  /*c160*/  LOP3.LUT P1, RZ, R4, 0xff, RZ, 0xc0, !PT ;  /* 0x000000ff04ff7812 */ /* 0x000fda000782c0ff */
[----:B------:R-:W-:Y:S05]  /*c170*/  @P1 BRA `(.L_x_300) ;  /* 0xfffffff400181947 */ /* 0x000fea000383ffff */
[----:B------:R-:W-:Y:S05]  /*c180*/  BSYNC B0 ;  /* 0x0000000000007941 */ /* 0x000fea0003800000 */
.L_x_288:
[----:B------:R-:W-:-:S03]  /*c190*/  UMOV UR8, 0xffffffff ;  /* 0xffffffff00087882 */ /* 0x000fc60000000000 */
[----:B------:R-:W-:Y:S05]  /*c1a0*/  BRA.DIV UR8, `(.L_x_301) ;  /* 0x0000000208d07947 */ /* 0x000fea000b800000 */
[----:B------:R-:W-:-:S13]  /*c1b0*/  ELECT P6, URZ, PT ;  /* 0x00000000003f782f */ /* 0x000fda00038c0000 */
.L_x_313:
[----:B------:R-:W-:Y:S04]  /*c1c0*/  BSSY B0, `(.L_x_302) ;  /* 0x0000019000007945 */ /* 0x000fe80003800000 */
[----:B------:R-:W-:Y:S05]  /*c1d0*/  @!P6 BRA `(.L_x_303) ;  /* 0x00000000005ce947 */ /* 0x000fea0003800000 */
[----:B------:R-:W-:-:S04]  /*c1e0*/  LOP3.LUT R19, R19, 0x2, RZ, 0xfc, !PT ;  /* 0x0000000213137812 */ /* 0x000fc800078efcff */
[----:B------:R-:W-:-:S13]  /*c1f0*/  ISETP.NE.AND P0, PT, R19, 0x3, PT ;  /* 0x000000031300780c */ /* 0x000fda0003f05270 */
[----:B------:R-:W-:Y:S05]  /*c200*/  @!P0 BRA `(.L_x_304) ;  /* 0x0000000000048947 */ /* 0x000fea0003800000 */
[----:B------:R-:W-:Y:S01]  /*c210*/  BPT.TRAP 0x1 ;  /* 0x000000040000795c */ /* 0x000fe20000300000 */
.L_x_304:
[----:B------:R-:W0:Y:S01]  /*c220*/  S2R R5, SR_CgaCtaId ;  /* 0x0000000000057919 */ /* 0x000e220000008800 */
[----:B------:R-:W-:Y:S02]  /*c230*/  MOV R2, 0x400 ;  /* 0x0000040000027802 */ /* 0x000fe40000000f00 */
[----:B------:R-:W-:Y:S02]  /*c240*/  SHF.L.U32 R4, R3, 0x1f, RZ ;  /* 0x0000001f03047819 */ /* 0x000fe400000006ff */
[----:B0-----:R-:W-:-:S05]  /*c250*/  LEA R5, R5, R2, 0x18 ;  /* 0x0000000205057211 */ /* 0x001fca00078ec0ff */
[----:B------:R-:W-:-:S04]  /*c260*/  VIADD R5, R5, 0x10 ;  /* 0x0000001005057836 */ /* 0x000fc80000000000 */
[C---:B------:R-:W-:Y:S02]  /*c270*/  IMAD R7, R0.reuse, 0x8, R5 ;  /* 0x0000000800077824 */ /* 0x040fe400078e0205 */
[----:B------:R-:W-:Y:S02]  /*c280*/  VIADD R0, R0, 0x1 ;  /* 0x0000000100007836 */ /* 0x000fe40000000000 */
[----:B------:R-:W0:Y:S03]  /*c290*/  SYNCS.PHASECHK.TRANS64.TRYWAIT P0, [R7+URZ], R4 ;  /* 0x00000004070075a7 */ /* 0x000e26000800017f */
[----:B------:R-:W-:-:S04]  /*c2a0*/  ISETP.NE.AND P1, PT, R0, 0x2, PT ;  /* 0x000000020000780c */ /* 0x000fc80003f25270 */
[----:B------:R-:W-:Y:S02]  /*c2b0*/  SEL R2, RZ, 0x1, P1 ;  /* 0x00000001ff027807 */ /* 0x000fe40000800000 */
[----:B------:R-:W-:Y:S02]  /*c2c0*/  SEL R0, R0, RZ, P1 ;  /* 0x000000ff00007207 */ /* 0x000fe40000800000 */
[----:B------:R-:W-:Y:S01]  /*c2d0*/  LOP3.LUT R2, R3, R2, RZ, 0x3c, !PT ;  /* 0x0000000203027212 */ /* 0x000fe200078e3cff */
[----:B0-----:R-:W-:Y:S06]  /*c2e0*/  @!P0 BRA `(.L_x_305) ;  /* 0x0000000000a08947 */ /* 0x001fec0003800000 */
.L_x_314:
[----:B------:R-:W-:Y:S01]  /*c2f0*/  IMAD R5, R0, 0x8, R5 ;  /* 0x0000000800057824 */ /* 0x000fe200078e0205 */
[----:B------:R-:W-:-:S07]  /*c300*/  SHF.L.U32 R0, R2, 0x1f, RZ ;  /* 0x0000001f02007819 */ /* 0x000fce00000006ff */
.L_x_306:
[----:B-1----:R1:W2:Y:S02]  /*c310*/  SYNCS.PHASECHK.TRANS64.TRYWAIT P0, [R5+URZ], R0 ;  /* 0x00000000050075a7 */ /* 0x0022a4000800017f */
[----:B--2---:R-:W-:Y:S05]  /*c320*/  @!P0 NANOSLEEP.SYNCS 0x989680 ;  /* 0x009896800000895d */ /* 0x004fea0003900000 */
[----:B------:R-:W2:Y:S02]  /*c330*/  @!P0 SYNCS.PHASECHK.TRANS64 P0, [R5+URZ], R0 ;  /* 0x00000000050085a7 */ /* 0x000ea4000800007f */
[----:B--2---:R-:W-:Y:S05]  /*c340*/  @!P0 BRA `(.L_x_306) ;  /* 0xfffffffc00f08947 */ /* 0x004fea000383ffff */
.L_x_303:
[----:B------:R-:W-:Y:S05]  /*c350*/  BSYNC B0 ;  /* 0x0000000000007941 */ /* 0x000fea0003800000 */
.L_x_302:
[----:B------:R-:W-:Y:S05]  /*c360*/  EXIT ;  /* 0x000000000000794d */ /* 0x000fea0003800000 */
.L_x_17:
[----:B---3--:R3:W4:Y:S02]  /*c370*/  SYNCS.PHASECHK.TRANS64.TRYWAIT P1, [R3+URZ], R0 ;  /* 0x00000000030075a7 */ /* 0x008724000802017f */
[----:B----4-:R-:W-:Y:S05]  /*c380*/  @!P1 NANOSLEEP.SYNCS 0x989680 ;  /* 0x009896800000995d */ /* 0x010fea0003900000 */
[----:B------:R-:W4:Y:S02]  /*c390*/  @!P1 SYNCS.PHASECHK.TRANS64 P1, [R3+URZ], R0 ;  /* 0x00000000030095a7 */ /* 0x000f24000802007f */
[----:B----4-:R-:W-:Y:S05]  /*c3a0*/  @!P1 BRA `(.L_x_17) ;  /* 0xfffffffc00f09947 */ /* 0x010fea000383ffff */
[----:B------:R-:W-:Y:S05]  /*c3b0*/  BRA `(.L_x_16) ;  /* 0xffffff4c00847947 */ /* 0x000fea000383ffff */
.L_x_22:
[----:B-1----:R-:W-:-:S04]  /*c3c0*/  IMAD.U32 R4, RZ, RZ, UR9 ;  /* 0x00000009ff047e24 */ /* 0x002fc8000f8e00ff */
[----:B------:R1:W2:Y:S03]  /*c3d0*/  SYNCS.PHASECHK.TRANS64.TRYWAIT P1, [R4+URZ], R3 ;  /* 0x00000003040075a7 */ /* 0x0002a6000802017f */
[----:B--2---:R-:W-:Y:S05]  /*c3e0*/  @!P1 NANOSLEEP.SYNCS 0x989680 ;  /* 0x009896800000995d */ /* 0x004fea0003900000 */
[----:B------:R-:W2:Y:S02]  /*c3f0*/  @!P1 SYNCS.PHASECHK.TRANS64 P1, [R4+URZ], R3 ;  /* 0x00000003040095a7 */ /* 0x000ea4000802007f */
[----:B--2---:R-:W-:Y:S05]  /*c400*/  @!P1 BRA `(.L_x_22) ;  /* 0xfffffffc00ec9947 */ /* 0x004fea000383ffff */
[----:B------:R-:W-:Y:S05]  /*c410*/  BRA `(.L_x_21) ;  /* 0xffffff5400787947 */ /* 0x000fea000383ffff */
.L_x_289:
[----:B------:R-:W-:Y:S01]  /*c420*/  BSSY B1, `(.L_x_307) ;  /* 0x0000006000017945 */ /* 0x000fe20003800000 */
[----:B------:R-:W-:-:S07]  /*c430*/  IMAD.MOV.U32 R15, RZ, RZ, -0x1 ;  /* 0xffffffffff0f7424 */ /* 0x000fce00078e00ff */
[----:B------:R-:W-:Y:S05]  /*c440*/  WARPSYNC.COLLECTIVE R15, `(.L_x_308) ;  /* 0x000000000f0c7348 */ /* 0x000fea0003c00000 */
[----:B------:R-:W-:Y:S02]  /*c450*/  ELECT P6, UR62, PT ;  /* 0x00000000003e782f */ /* 0x000fe400038c0000 */
[----:B------:R-:W-:Y:S01]  /*c460*/  MOV R14, UR62 ;  /* 0x0000003e000e7c02 */ /* 0x000fe20008000f00 */
[----:B------:R-:W-:Y:S10]  /*c470*/  ENDCOLLECTIVE ;  /* 0x000000000000791b */ /* 0x000ff40003800000 */
.L_x_308:
[----:B------:R-:W-:Y:S05]  /*c480*/  BSYNC B1 ;  /* 0x0000000000017941 */ /* 0x000fea0003800000 */
.L_x_307:
[----:B------:R-:W-:Y:S05]  /*c490*/  BRA `(.L_x_309) ;  /* 0xfffffff0005c7947 */ /* 0x000fea000383ffff */
.L_x_292:
[----:B0-----:R0:W1:Y:S02]  /*c4a0*/  SYNCS.PHASECHK.TRANS64.TRYWAIT P1, [R12+URZ+0x10], R7 ;  /* 0x000010070c0075a7 */ /* 0x001064000802017f */
[----:B-1----:R-:W-:Y:S05]  /*c4b0*/  @!P1 NANOSLEEP.SYNCS 0x989680 ;  /* 0x009896800000995d */ /* 0x002fea0003900000 */
[----:B------:R-:W1:Y:S02]  /*c4c0*/  @!P1 SYNCS.PHASECHK.TRANS64 P1, [R12+URZ+0x10], R7 ;  /* 0x000010070c0095a7 */ /* 0x000e64000802007f */
[----:B-1----:R-:W-:Y:S05]  /*c4d0*/  @!P1 BRA `(.L_x_292) ;  /* 0xfffffffc00f09947 */ /* 0x002fea000383ffff */
[----:B------:R-:W-:Y:S05]  /*c4e0*/  BRA `(.L_x_310) ;  /* 0xfffffff000907947 */ /* 0x000fea000383ffff */
.L_x_301:
[----:B------:R-:W-:Y:S01]  /*c4f0*/  BSSY B0, `(.L_x_311) ;  /* 0x0000006000007945 */ /* 0x000fe20003800000 */
[----:B------:R-:W-:-:S07]  /*c500*/  IMAD.MOV.U32 R15, RZ, RZ, -0x1 ;  /* 0xffffffffff0f7424 */ /* 0x000fce00078e00ff */
[----:B------:R-:W-:Y:S05]  /*c510*/  WARPSYNC.COLLECTIVE R15, `(.L_x_312) ;  /* 0x000000000f0c7348 */ /* 0x000fea0003c00000 */
[----:B------:R-:W-:Y:S02]  /*c520*/  ELECT P6, UR62, PT ;  /* 0x00000000003e782f */ /* 0x000fe400038c0000 */
[----:B------:R-:W-:Y:S01]  /*c530*/  MOV R14, UR62 ;  /* 0x0000003e000e7c02 */ /* 0x000fe20008000f00 */
[----:B------:R-:W-:Y:S10]  /*c540*/  ENDCOLLECTIVE ;  /* 0x000000000000791b */ /* 0x000ff40003800000 */
.L_x_312:
[----:B------:R-:W-:Y:S05]  /*c550*/  BSYNC B0 ;  /* 0x0000000000007941 */ /* 0x000fea0003800000 */
.L_x_311:
[----:B------:R-:W-:Y:S05]  /*c560*/  BRA `(.L_x_313) ;  /* 0xfffffffc00147947 */ /* 0x000fea000383ffff */
.L_x_305:
[----:B0-----:R0:W1:Y:S02]  /*c570*/  SYNCS.PHASECHK.TRANS64.TRYWAIT P0, [R7+URZ], R4 ;  /* 0x00000004070075a7 */ /* 0x001064000800017f */
[----:B-1----:R-:W-:Y:S05]  /*c580*/  @!P0 NANOSLEEP.SYNCS 0x989680 ;  /* 0x009896800000895d */ /* 0x002fea0003900000 */
[----:B------:R-:W1:Y:S02]  /*c590*/  @!P0 SYNCS.PHASECHK.TRANS64 P0, [R7+URZ], R4 ;  /* 0x00000004070085a7 */ /* 0x000e64000800007f */
[----:B-1----:R-:W-:Y:S05]  /*c5a0*/  @!P0 BRA `(.L_x_305) ;  /* 0xfffffffc00f08947 */ /* 0x002fea000383ffff */
[----:B------:R-:W-:Y:S05]  /*c5b0*/  BRA `(.L_x_314) ;  /* 0xfffffffc004c7947 */ /* 0x000fea000383ffff */
.L_x_315:
[----:B------:R-:W-:-:S00]  /*c5c0*/  BRA `(.L_x_315) ;  /* 0xfffffffc00fc7947 */ /* 0x000fc0000383ffff */
[----:B------:R-:W-:-:S00]  /*c5d0*/  NOP ;  /* 0x0000000000007918 */ /* 0x000fc00000000000 */
        /* <DEDUP_REMOVED lines=10> */
.L_x_316:


//--------------------- .nv.global.init           --------------------------
	.section	.nv.global.init,"aw",@progbits
.nv.global.init:
	.type		$str$22,@object
	.size		$str$22,($str$23 - $str$22)
$str$22:
        /*0000*/ 	.byte	0x6b, 0x5f, 0x74, 0x69, 0x6c, 0x65, 0x5f, 0x63, 0x6f, 0x75, 0x6e, 0x74, 0x20, 0x3e, 0x3d, 0x20
        /*0010*/ 	.byte	0x31, 0x00
	.type		$str$23,@object
	.size		$str$23,(__unnamed_1 - $str$23)
$str$23:
        /*0012*/ 	.byte	0x2f, 0x74, 0x6d, 0x70, 0x2f, 0x63, 0x75, 0x74, 0x6c, 0x61, 0x73, 0x73, 0x5f, 0x73, 0x77, 0x65
        /*0022*/ 	.byte	0x65, 0x70, 0x5f, 0x73, 0x72, 0x63, 0x2f, 0x69, 0x6e, 0x63, 0x6c, 0x75, 0x64, 0x65, 0x2f, 0x63
        /*0032*/ 	.byte	0x75, 0x74, 0x6c, 0x61, 0x73, 0x73, 0x2f, 0x67, 0x65, 0x6d, 0x6d, 0x2f, 0x63, 0x6f, 0x6c, 0x6c
        /*0042*/ 	.byte	0x65, 0x63, 0x74, 0x69, 0x76, 0x65, 0x2f, 0x73, 0x6d, 0x39, 0x30, 0x5f, 0x6d, 0x6d, 0x61, 0x5f
        /*0052*/ 	.byte	0x74, 0x6d, 0x61, 0x5f, 0x67, 0x6d, 0x6d, 0x61, 0x5f, 0x73, 0x73, 0x5f, 0x77, 0x61, 0x72, 0x70
        /*0062*/ 	.byte	0x73, 0x70, 0x65, 0x63, 0x69, 0x61, 0x6c, 0x69, 0x7a, 0x65, 0x64, 0x2e, 0x68, 0x70, 0x70, 0x00
	.type		__unnamed_1,@object
	.size		__unnamed_1,(.L_0 - __unnamed_1)
__unnamed_1:
        /*0072*/ 	.byte	0x76, 0x6f, 0x69, 0x64, 0x20, 0x63, 0x75, 0x74, 0x6c, 0x61, 0x73, 0x73, 0x3a, 0x3a, 0x67, 0x65
        /* <DEDUP_REMOVED lines=177> */
        /*0b92*/ 	.byte	0x00
.L_0:


//--------------------- .nv.shared._ZN7cutlass13device_kernelINS_4gemm6kernel13GemmUniversalIN4cute5tupleIJiiiiEEENS1_10collective13CollectiveMmaINS1_34MainloopSm90TmaGmmaWarpSpecializedILi2ENS5_IJNS4_1CILi1EEESB_SB_EEENS1_35KernelTmaWarpSpecializedCooperativeEEENS5_IJNSA_ILi256EEENSA_ILi128EEENSA_ILi64EEEEEENS_10tfloat32_tENS5_IJlSB_lEEESJ_SK_NS4_8TiledMMAINS4_8MMA_AtomIJNS4_4SM904GMMA30MMA_64x128x8_F32TF32TF32_SS_TNILNSO_7ScaleInE1ELSQ_1EEEEEENS4_6LayoutINS5_IJNSA_ILi2EEESB_SB_EEENS5_IJSB_NSA_ILi0EEESW_EEEEENS5_IJNS4_10UnderscoreESZ_SZ_EEEEENS4_13SM90_TMA_LOADENS4_14ComposedLayoutINS4_7SwizzleILi3ELi4ELi3EEENS4_18smem_ptr_flag_bitsILi32EEENST_INS5_IJNSA_ILi8EEENSA_ILi32EEEEEENS5_IJS19_SB_EEEEEEEvNS4_8identityES12_S1D_vS1E_EENS_8epilogue10collective6detail29Sm90TmaWarpSpecializedAdapterINS1H_15DefaultEpilogueISJ_SK_SK_NS1G_6thread17LinearCombinationISJ_Li1EffLNS1L_9ScaleType4KindE0ELNS_15FloatRoundStyleE2ESJ_EENS1_15EpilogueDefaultEEEEEvvEEEEvNT_6ParamsE --------------------------
	.section	.nv.shared._ZN7cutlass13device_kernelINS_4gemm6kernel13GemmUniversalIN4cute5tupleIJiiiiEEENS1_10collective13CollectiveMmaINS1_34MainloopSm90TmaGmmaWarpSpecializedILi2ENS5_IJNS4_1CILi1EEESB_SB_EEENS1_35KernelTmaWarpSpecializedCooperativeEEENS5_IJNSA_ILi256EEENSA_ILi128EEENSA_ILi64EEEEEENS_10tfloat32_tENS5_IJlSB_lEEESJ_SK_NS4_8TiledMMAINS4_8MMA_AtomIJNS4_4SM904GMMA30MMA_64x128x8_F32TF32TF32_SS_TNILNSO_7ScaleInE1ELSQ_1EEEEEENS4_6LayoutINS5_IJNSA_ILi2EEESB_SB_EEENS5_IJSB_NSA_ILi0EEESW_EEEEENS5_IJNS4_10UnderscoreESZ_SZ_EEEEENS4_13SM90_TMA_LOADENS4_14ComposedLayoutINS4_7SwizzleILi3ELi4ELi3EEENS4_18smem_ptr_flag_bitsILi32EEENST_INS5_IJNSA_ILi8EEENSA_ILi32EEEEEENS5_IJS19_SB_EEEEEEEvNS4_8identityES12_S1D_vS1E_EENS_8epilogue10collective6detail29Sm90TmaWarpSpecializedAdapterINS1H_15DefaultEpilogueISJ_SK_SK_NS1G_6thread17LinearCombinationISJ_Li1EffLNS1L_9ScaleType4KindE0ELNS_15FloatRoundStyleE2ESJ_EENS1_15EpilogueDefaultEEEEEvvEEEEvNT_6ParamsE,"aw",@nobits
	.sectionflags	@""
	.align	16
	.zero		1024


//--------------------- .nv.shared.reserved.0     --------------------------
	.section	.nv.shared.reserved.0,"aw",@nobits
	.weak		__nv_reservedSMEM_offset_0_alias
	.size		__nv_reservedSMEM_offset_0_alias, 0, 0
	.other		__nv_reservedSMEM_offset_0_alias,@"STO_CUDA_RESERVED_SHARED STV_DEFAULT"
__nv_reservedSMEM_offset_0_alias:
	.zero		0


//--------------------- .nv.global                --------------------------
	.section	.nv.global,"aw",@nobits
.nv.global:
	.type		_ZN40_INTERNAL_5e9c7b3d_4_k_cu_eaaef458_202454cute1_E,@object
	.size		_ZN40_INTERNAL_5e9c7b3d_4_k_cu_eaaef458_202454cute1_E,(_ZN40_INTERNAL_5e9c7b3d_4_k_cu_eaaef458_202454cuda3std3__45__cpo6cbeginE - _ZN40_INTERNAL_5e9c7b3d_4_k_cu_eaaef458_202454cute1_E)
_ZN40_INTERNAL_5e9c7b3d_4_k_cu_eaaef458_202454cute1_E:
	.zero		1
	.type		_ZN40_INTERNAL_5e9c7b3d_4_k_cu_eaaef458_202454cuda3std3__45__cpo6cbeginE,@object
	.size		_ZN40_INTERNAL_5e9c7b3d_4_k_cu_eaaef458_202454cuda3std3__45__cpo6cbeginE,(_ZN40_INTERNAL_5e9c7b3d_4_k_cu_eaaef458_202454cuda3std3__48in_placeE - _ZN40_INTERNAL_5e9c7b3d_4_k_cu_eaaef458_202454cuda3std3__45__cpo6cbeginE)
_ZN40_INTERNAL_5e9c7b3d_4_k_cu_eaaef458_202454cuda3std3__45__cpo6cbeginE:
	.zero		1
	.type		_ZN40_INTERNAL_5e9c7b3d_4_k_cu_eaaef458_202454cuda3std3__48in_placeE,@object
	.size		_ZN40_INTERNAL_5e9c7b3d_4_k_cu_eaaef458_202454cuda3std3__48in_placeE,(_ZN40_INTERNAL_5e9c7b3d_4_k_cu_eaaef458_202454cuda3std6ranges3__45__cpo9iter_moveE - _ZN40_INTERNAL_5e9c7b3d_4_k_cu_eaaef458_202454cuda3std3__48in_placeE)
_ZN40_INTERNAL_5e9c7b3d_4_k_cu_eaaef458_202454cuda3std3__48in_placeE:
	.zero		1
	.type		_ZN40_INTERNAL_5e9c7b3d_4_k_cu_eaaef458_202454cuda3std6ranges3__45__cpo9iter_moveE,@object
	.size		_ZN40_INTERNAL_5e9c7b3d_4_k_cu_eaaef458_202454cuda3std6ranges3__45__cpo9iter_moveE,(_ZN40_INTERNAL_5e9c7b3d_4_k_cu_eaaef458_202454cuda3std3__45__cpo5beginE - _ZN40_INTERNAL_5e9c7b3d_4_k_cu_eaaef458_202454cuda3std6ranges3__45__cpo9iter_moveE)
_ZN40_INTERNAL_5e9c7b3d_4_k_cu_eaaef458_202454cuda3std6ranges3__45__cpo9iter_moveE:
	.zero		1
	.type		_ZN40_INTERNAL_5e9c7b3d_4_k_cu_eaaef458_202454cuda3std3__45__cpo5beginE,@object
	.size		_ZN40_INTERNAL_5e9c7b3d_4_k_cu_eaaef458_202454cuda3std3__45__cpo5beginE,(_ZN40_INTERNAL_5e9c7b3d_4_k_cu_eaaef458_202454cuda3std3__442_GLOBAL__N__5e9c7b3d_4_k_cu_eaaef458_202456ignoreE - _ZN40_INTERNAL_5e9c7b3d_4_k_cu_eaaef458_202454cuda3std3__45__cpo5beginE)
_ZN40_INTERNAL_5e9c7b3d_4_k_cu_eaaef458_202454cuda3std3__45__cpo5beginE:
	.zero		1
	.type		_ZN40_INTERNAL_5e9c7b3d_4_k_cu_eaaef458_202454cuda3std3__442_GLOBAL__N__5e9c7b3d_4_k_cu_eaaef458_202456ignoreE,@object
	.size		_ZN40_INTERNAL_5e9c7b3d_4_k_cu_eaaef458_202454cuda3std3__442_GLOBAL__N__5e9c7b3d_4_k_cu_eaaef458_202456ignoreE,(_ZN40_INTERNAL_5e9c7b3d_4_k_cu_eaaef458_202454cute7productE - _ZN40_INTERNAL_5e9c7b3d_4_k_cu_eaaef458_202454cuda3std3__442_GLOBAL__N__5e9c7b3d_4_k_cu_eaaef458_202456ignoreE)
_ZN40_INTERNAL_5e9c7b3d_4_k_cu_eaaef458_202454cuda3std3__442_GLOBAL__N__5e9c7b3d_4_k_cu_eaaef458_202456ignoreE:
	.zero		1
	.type		_ZN40_INTERNAL_5e9c7b3d_4_k_cu_eaaef458_202454cute7productE,@object
	.size		_ZN40_INTERNAL_5e9c7b3d_4_k_cu_eaaef458_202454cute7productE,(_ZN40_INTERNAL_5e9c7b3d_4_k_cu_eaaef458_202454cuda3std3__45__cpo3endE - _ZN40_INTERNAL_5e9c7b3d_4_k_cu_eaaef458_202454cute7productE)
_ZN40_INTERNAL_5e9c7b3d_4_k_cu_eaaef458_202454cute7productE:
	.zero		1
	.type		_ZN40_INTERNAL_5e9c7b3d_4_k_cu_eaaef458_202454cuda3std3__45__cpo3endE,@object
	.size		_ZN40_INTERNAL_5e9c7b3d_4_k_cu_eaaef458_202454cuda3std3__45__cpo3endE,(_ZN40_INTERNAL_5e9c7b3d_4_k_cu_eaaef458_202454cuda3std3__419piecewise_constructE - _ZN40_INTERNAL_5e9c7b3d_4_k_cu_eaaef458_202454cuda3std3__45__cpo3endE)
_ZN40_INTERNAL_5e9c7b3d_4_k_cu_eaaef458_202454cuda3std3__45__cpo3endE:
	.zero		1
	.type		_ZN40_INTERNAL_5e9c7b3d_4_k_cu_eaaef458_202454cuda3std3__419piecewise_constructE,@object
	.size		_ZN40_INTERNAL_5e9c7b3d_4_k_cu_eaaef458_202454cuda3std3__419piecewise_constructE,(_ZN40_INTERNAL_5e9c7b3d_4_k_cu_eaaef458_202454cuda3std3__45__cpo4cendE - _ZN40_INTERNAL_5e9c7b3d_4_k_cu_eaaef458_202454cuda3std3__419piecewise_constructE)
_ZN40_INTERNAL_5e9c7b3d_4_k_cu_eaaef458_202454cuda3std3__419piecewise_constructE:
	.zero		1
	.type		_ZN40_INTERNAL_5e9c7b3d_4_k_cu_eaaef458_202454cuda3std3__45__cpo4cendE,@object
	.size		_ZN40_INTERNAL_5e9c7b3d_4_k_cu_eaaef458_202454cuda3std3__45__cpo4cendE,(_ZN40_INTERNAL_5e9c7b3d_4_k_cu_eaaef458_202454cuda3std6ranges3__45__cpo4swapE - _ZN40_INTERNAL_5e9c7b3d_4_k_cu_eaaef458_202454cuda3std3__45__cpo4cendE)
_ZN40_INTERNAL_5e9c7b3d_4_k_cu_eaaef458_202454cuda3std3__45__cpo4cendE:
	.zero		1
	.type		_ZN40_INTERNAL_5e9c7b3d_4_k_cu_eaaef458_202454cuda3std6ranges3__45__cpo4swapE,@object
	.size		_ZN40_INTERNAL_5e9c7b3d_4_k_cu_eaaef458_202454cuda3std6ranges3__45__cpo4swapE,(.L_8 - _ZN40_INTERNAL_5e9c7b3d_4_k_cu_eaaef458_202454cuda3std6ranges3__45__cpo4swapE)
_ZN40_INTERNAL_5e9c7b3d_4_k_cu_eaaef458_202454cuda3std6ranges3__45__cpo4swapE:
	.zero		1
.L_8:


//--------------------- .nv.constant0._ZN7cutlass13device_kernelINS_4gemm6kernel13GemmUniversalIN4cute5tupleIJiiiiEEENS1_10collective13CollectiveMmaINS1_34MainloopSm90TmaGmmaWarpSpecializedILi2ENS5_IJNS4_1CILi1EEESB_SB_EEENS1_35KernelTmaWarpSpecializedCooperativeEEENS5_IJNSA_ILi256EEENSA_ILi128EEENSA_ILi64EEEEEENS_10tfloat32_tENS5_IJlSB_lEEESJ_SK_NS4_8TiledMMAINS4_8MMA_AtomIJNS4_4SM904GMMA30MMA_64x128x8_F32TF32TF32_SS_TNILNSO_7ScaleInE1ELSQ_1EEEEEENS4_6LayoutINS5_IJNSA_ILi2EEESB_SB_EEENS5_IJSB_NSA_ILi0EEESW_EEEEENS5_IJNS4_10UnderscoreESZ_SZ_EEEEENS4_13SM90_TMA_LOADENS4_14ComposedLayoutINS4_7SwizzleILi3ELi4ELi3EEENS4_18smem_ptr_flag_bitsILi32EEENST_INS5_IJNSA_ILi8EEENSA_ILi32EEEEEENS5_IJS19_SB_EEEEEEEvNS4_8identityES12_S1D_vS1E_EENS_8epilogue10collective6detail29Sm90TmaWarpSpecializedAdapterINS1H_15DefaultEpilogueISJ_SK_SK_NS1G_6thread17LinearCombinationISJ_Li1EffLNS1L_9ScaleType4KindE0ELNS_15FloatRoundStyleE2ESJ_EENS1_15EpilogueDefaultEEEEEvvEEEEvNT_6ParamsE --------------------------
	.section	.nv.constant0._ZN7cutlass13device_kernelINS_4gemm6kernel13GemmUniversalIN4cute5tupleIJiiiiEEENS1_10collective13CollectiveMmaINS1_34MainloopSm90TmaGmmaWarpSpecializedILi2ENS5_IJNS4_1CILi1EEESB_SB_EEENS1_35KernelTmaWarpSpecializedCooperativeEEENS5_IJNSA_ILi256EEENSA_ILi128EEENSA_ILi64EEEEEENS_10tfloat32_tENS5_IJlSB_lEEESJ_SK_NS4_8TiledMMAINS4_8MMA_AtomIJNS4_4SM904GMMA30MMA_64x128x8_F32TF32TF32_SS_TNILNSO_7ScaleInE1ELSQ_1EEEEEENS4_6LayoutINS5_IJNSA_ILi2EEESB_SB_EEENS5_IJSB_NSA_ILi0EEESW_EEEEENS5_IJNS4_10UnderscoreESZ_SZ_EEEEENS4_13SM90_TMA_LOADENS4_14ComposedLayoutINS4_7SwizzleILi3ELi4ELi3EEENS4_18smem_ptr_flag_bitsILi32EEENST_INS5_IJNSA_ILi8EEENSA_ILi32EEEEEENS5_IJS19_SB_EEEEEEEvNS4_8identityES12_S1D_vS1E_EENS_8epilogue10collective6detail29Sm90TmaWarpSpecializedAdapterINS1H_15DefaultEpilogueISJ_SK_SK_NS1G_6thread17LinearCombinationISJ_Li1EffLNS1L_9ScaleType4KindE0ELNS_15FloatRoundStyleE2ESJ_EENS1_15EpilogueDefaultEEEEEvvEEEEvNT_6ParamsE,"a",@progbits
	.sectionflags	@""
	.align	4
.nv.constant0._ZN7cutlass13device_kernelINS_4gemm6kernel13GemmUniversalIN4cute5tupleIJiiiiEEENS1_10collective13CollectiveMmaINS1_34MainloopSm90TmaGmmaWarpSpecializedILi2ENS5_IJNS4_1CILi1EEESB_SB_EEENS1_35KernelTmaWarpSpecializedCooperativeEEENS5_IJNSA_ILi256EEENSA_ILi128EEENSA_ILi64EEEEEENS_10tfloat32_tENS5_IJlSB_lEEESJ_SK_NS4_8TiledMMAINS4_8MMA_AtomIJNS4_4SM904GMMA30MMA_64x128x8_F32TF32TF32_SS_TNILNSO_7ScaleInE1ELSQ_1EEEEEENS4_6LayoutINS5_IJNSA_ILi2EEESB_SB_EEENS5_IJSB_NSA_ILi0EEESW_EEEEENS5_IJNS4_10UnderscoreESZ_SZ_EEEEENS4_13SM90_TMA_LOADENS4_14ComposedLayoutINS4_7SwizzleILi3ELi4ELi3EEENS4_18smem_ptr_flag_bitsILi32EEENST_INS5_IJNSA_ILi8EEENSA_ILi32EEEEEENS5_IJS19_SB_EEEEEEEvNS4_8identityES12_S1D_vS1E_EENS_8epilogue10collective6detail29Sm90TmaWarpSpecializedAdapterINS1H_15DefaultEpilogueISJ_SK_SK_NS1G_6thread17LinearCombinationISJ_Li1EffLNS1L_9ScaleType4KindE0ELNS_15FloatRoundStyleE2ESJ_EENS1_15EpilogueDefaultEEEEEvvEEEEvNT_6ParamsE:
	.zero		1664


//--------------------- SYMBOLS --------------------------

	.type		.nv.reservedSmem.offset0,@object
	.size		.nv.reservedSmem.offset0,0x4
	.type		__assertfail,@function
